// auto-generated by cutlass_sweep.gemm — config: {"arch": "sm_90", "cluster_m": 1, "cluster_n": 1, "dtype": "fp32", "dtype_b": "fp32", "layout": "tt", "stages": 0, "tile_k": 32, "tile_m": 256, "tile_n": 256}
#include "cutlass/cutlass.h"
#include "cutlass/gemm/collective/collective_builder.hpp"
#include "cutlass/gemm/device/gemm_universal_adapter.h"
#include "cutlass/gemm/kernel/gemm_universal.hpp"
#include "cutlass/epilogue/collective/collective_builder.hpp"

using ElemA = float;
using ElemB = float;
using ElemCD = float;
using Acc  = float;
using TileShape    = cute::Shape<cute::_256, cute::_256, cute::_32>;
using ClusterShape = cute::Shape<cute::_1, cute::_1, cute::_1>;

using CollectiveEpilogue = typename cutlass::epilogue::collective::CollectiveBuilder<
    cutlass::arch::Sm90, cutlass::arch::OpClassTensorOp,
    TileShape, ClusterShape,
    cutlass::epilogue::collective::EpilogueTileAuto,
    Acc, Acc,
    ElemCD, cutlass::layout::RowMajor, 128 / cutlass::sizeof_bits<ElemCD>::value,
    ElemCD, cutlass::layout::RowMajor, 128 / cutlass::sizeof_bits<ElemCD>::value,
    cutlass::epilogue::collective::EpilogueScheduleAuto
  >::CollectiveOp;

using CollectiveMainloop = typename cutlass::gemm::collective::CollectiveBuilder<
    cutlass::arch::Sm90, cutlass::arch::OpClassTensorOp,
    ElemA, cutlass::layout::ColumnMajor, 128 / cutlass::sizeof_bits<ElemA>::value,
    ElemB, cutlass::layout::ColumnMajor, 128 / cutlass::sizeof_bits<ElemB>::value,
    Acc,
    TileShape, ClusterShape,
    cutlass::gemm::collective::StageCountAutoCarveout<static_cast<int>(sizeof(typename CollectiveEpilogue::SharedStorage))>,
    cutlass::gemm::collective::KernelScheduleAuto
  >::CollectiveOp;

using GemmKernel = cutlass::gemm::kernel::GemmUniversal<
    cute::Shape<int,int,int,int>,
    CollectiveMainloop,
    CollectiveEpilogue
>;
using Gemm = cutlass::gemm::device::GemmUniversalAdapter<GemmKernel>;

// Force the device kernel symbol into the cubin without needing a host main.
auto* _anchor = &cutlass::device_kernel<GemmKernel>;


// ===== COMPILED SASS (sm_90a) =====

	.target	sm_90a

	.elftype	@"ET_EXEC"


//--------------------- .note.nv.tkinfo           --------------------------
	.section	.note.nv.tkinfo,"",@"SHT_NOTE"
	.sectionflags	@"SHF_NOTE_NV_TKINFO"
	.tkinfo
        /*0018*/ 	.word	0x00000002
        /*0030*/ 	.string	""
        /*0030*/ 	.string	"ptxas"
        /*0030*/ 	.string	"Cuda compilation tools, release 13.0, V13.0.88"
        /*0030*/ 	.string	"Build cuda_13.0.r13.0/compiler.36424714_0"
        /*0030*/ 	.string	"-arch sm_90a -m 64 "



//--------------------- .note.nv.cuinfo           --------------------------
	.section	.note.nv.cuinfo,"",@"SHT_NOTE"
	.sectionflags	@"SHF_NOTE_NV_CUINFO"
        /*0018*/ 	.short	0x0002
        /*001a*/ 	.short	0x005a
        /*001c*/ 	.short	0x0082
	.zero		2


//--------------------- .nv.info                  --------------------------
	.section	.nv.info,"",@"SHT_CUDA_INFO"
	.align	4


	//----- nvinfo : EIATTR_REGCOUNT
	.align		4
        /*0000*/ 	.byte	0x04, 0x2f
        /*0002*/ 	.short	(.L_16 - .L_15)
	.align		4
.L_15:
        /*0004*/ 	.word	index@(_ZN7cutlass13device_kernelINS_4gemm6kernel13GemmUniversalIN4cute5tupleIJiiiiEEENS1_10collective13CollectiveMmaINS1_39MainloopSm90TmaGmmaRmemAWarpSpecializedILi3ENS5_IJNS4_1CILi1EEESB_SB_EEENS1_35KernelTmaWarpSpecializedCooperativeEEENS5_IJNSA_ILi256EEESF_NSA_ILi32EEEEEEfNS5_IJSB_llEEEfNS5_IJlSB_lEEENS4_8TiledMMAINS4_8MMA_AtomIJNS4_4SM904GMMA30MMA_64x256x8_F32TF32TF32_RS_TNILNSN_7ScaleInE1ELSP_1EEEEEENS4_6LayoutINS5_IJNSA_ILi2EEESB_SB_EEENS5_IJSB_NSA_ILi0EEESV_EEEEENS5_IJNS4_10UnderscoreESY_SY_EEEEENS4_13SM90_TMA_LOADENS4_14ComposedLayoutINS4_7SwizzleILi1ELi4ELi3EEENS4_18smem_ptr_flag_bitsILi32EEENSS_INS5_IJNSA_ILi8EEES17_EEENS5_IJSB_S17_EEEEEEENS4_9Copy_AtomIJNS4_39AutoVectorizingCopyWithAssumedAlignmentILi128EEEfEEENS4_8identityES11_NS12_INS13_ILi3ELi4ELi3EEES16_NSS_INS5_IJS17_SG_EEENS5_IJSG_SB_EEEEEEEvS1G_EENS_8epilogue10collective6detail29Sm90TmaWarpSpecializedAdapterINS1O_15DefaultEpilogueIfSJ_SJ_NS1N_6thread17LinearCombinationIfLi1EffLNS1S_9ScaleType4KindE0ELNS_15FloatRoundStyleE2EfEENS1_15EpilogueDefaultEEEEEvvEEEEvNT_6ParamsE)
        /*0008*/ 	.word	0x000000a8


	//----- nvinfo : EIATTR_FRAME_SIZE
	.align		4
.L_16:
        /*000c*/ 	.byte	0x04, 0x11
        /*000e*/ 	.short	(.L_18 - .L_17)
	.align		4
.L_17:
        /*0010*/ 	.word	index@(_ZN7cutlass13device_kernelINS_4gemm6kernel13GemmUniversalIN4cute5tupleIJiiiiEEENS1_10collective13CollectiveMmaINS1_39MainloopSm90TmaGmmaRmemAWarpSpecializedILi3ENS5_IJNS4_1CILi1EEESB_SB_EEENS1_35KernelTmaWarpSpecializedCooperativeEEENS5_IJNSA_ILi256EEESF_NSA_ILi32EEEEEEfNS5_IJSB_llEEEfNS5_IJlSB_lEEENS4_8TiledMMAINS4_8MMA_AtomIJNS4_4SM904GMMA30MMA_64x256x8_F32TF32TF32_RS_TNILNSN_7ScaleInE1ELSP_1EEEEEENS4_6LayoutINS5_IJNSA_ILi2EEESB_SB_EEENS5_IJSB_NSA_ILi0EEESV_EEEEENS5_IJNS4_10UnderscoreESY_SY_EEEEENS4_13SM90_TMA_LOADENS4_14ComposedLayoutINS4_7SwizzleILi1ELi4ELi3EEENS4_18smem_ptr_flag_bitsILi32EEENSS_INS5_IJNSA_ILi8EEES17_EEENS5_IJSB_S17_EEEEEEENS4_9Copy_AtomIJNS4_39AutoVectorizingCopyWithAssumedAlignmentILi128EEEfEEENS4_8identityES11_NS12_INS13_ILi3ELi4ELi3EEES16_NSS_INS5_IJS17_SG_EEENS5_IJSG_SB_EEEEEEEvS1G_EENS_8epilogue10collective6detail29Sm90TmaWarpSpecializedAdapterINS1O_15DefaultEpilogueIfSJ_SJ_NS1N_6thread17LinearCombinationIfLi1EffLNS1S_9ScaleType4KindE0ELNS_15FloatRoundStyleE2EfEENS1_15EpilogueDefaultEEEEEvvEEEEvNT_6ParamsE)
        /*0014*/ 	.word	0x00000818


	//----- nvinfo : EIATTR_MIN_STACK_SIZE
	.align		4
.L_18:
        /*0018*/ 	.byte	0x04, 0x12
        /*001a*/ 	.short	(.L_20 - .L_19)
	.align		4
.L_19:
        /*001c*/ 	.word	index@(_ZN7cutlass13device_kernelINS_4gemm6kernel13GemmUniversalIN4cute5tupleIJiiiiEEENS1_10collective13CollectiveMmaINS1_39MainloopSm90TmaGmmaRmemAWarpSpecializedILi3ENS5_IJNS4_1CILi1EEESB_SB_EEENS1_35KernelTmaWarpSpecializedCooperativeEEENS5_IJNSA_ILi256EEESF_NSA_ILi32EEEEEEfNS5_IJSB_llEEEfNS5_IJlSB_lEEENS4_8TiledMMAINS4_8MMA_AtomIJNS4_4SM904GMMA30MMA_64x256x8_F32TF32TF32_RS_TNILNSN_7ScaleInE1ELSP_1EEEEEENS4_6LayoutINS5_IJNSA_ILi2EEESB_SB_EEENS5_IJSB_NSA_ILi0EEESV_EEEEENS5_IJNS4_10UnderscoreESY_SY_EEEEENS4_13SM90_TMA_LOADENS4_14ComposedLayoutINS4_7SwizzleILi1ELi4ELi3EEENS4_18smem_ptr_flag_bitsILi32EEENSS_INS5_IJNSA_ILi8EEES17_EEENS5_IJSB_S17_EEEEEEENS4_9Copy_AtomIJNS4_39AutoVectorizingCopyWithAssumedAlignmentILi128EEEfEEENS4_8identityES11_NS12_INS13_ILi3ELi4ELi3EEES16_NSS_INS5_IJS17_SG_EEENS5_IJSG_SB_EEEEEEEvS1G_EENS_8epilogue10collective6detail29Sm90TmaWarpSpecializedAdapterINS1O_15DefaultEpilogueIfSJ_SJ_NS1N_6thread17LinearCombinationIfLi1EffLNS1S_9ScaleType4KindE0ELNS_15FloatRoundStyleE2EfEENS1_15EpilogueDefaultEEEEEvvEEEEvNT_6ParamsE)
        /*0020*/ 	.word	0x00000818
.L_20:


//--------------------- .nv.compat                --------------------------
	.section	.nv.compat,"",@"SHT_CUDA_COMPAT_INFO"
	.align	4
        /*0000*/ 	.byte	0x02, 0x09, 0x01, 0x00, 0x02, 0x02, 0x04, 0x00, 0x02, 0x05, 0x05, 0x00, 0x03, 0x07, 0x01, 0x01
        /*0010*/ 	.byte	0x02, 0x03, 0x01, 0x00, 0x02, 0x06, 0x01, 0x00, 0x04, 0x0b, 0x08, 0x00, 0x00, 0x00, 0x00, 0x00
        /*0020*/ 	.byte	0x00, 0x00, 0x00, 0x00


//--------------------- .nv.info._ZN7cutlass13device_kernelINS_4gemm6kernel13GemmUniversalIN4cute5tupleIJiiiiEEENS1_10collective13CollectiveMmaINS1_39MainloopSm90TmaGmmaRmemAWarpSpecializedILi3ENS5_IJNS4_1CILi1EEESB_SB_EEENS1_35KernelTmaWarpSpecializedCooperativeEEENS5_IJNSA_ILi256EEESF_NSA_ILi32EEEEEEfNS5_IJSB_llEEEfNS5_IJlSB_lEEENS4_8TiledMMAINS4_8MMA_AtomIJNS4_4SM904GMMA30MMA_64x256x8_F32TF32TF32_RS_TNILNSN_7ScaleInE1ELSP_1EEEEEENS4_6LayoutINS5_IJNSA_ILi2EEESB_SB_EEENS5_IJSB_NSA_ILi0EEESV_EEEEENS5_IJNS4_10UnderscoreESY_SY_EEEEENS4_13SM90_TMA_LOADENS4_14ComposedLayoutINS4_7SwizzleILi1ELi4ELi3EEENS4_18smem_ptr_flag_bitsILi32EEENSS_INS5_IJNSA_ILi8EEES17_EEENS5_IJSB_S17_EEEEEEENS4_9Copy_AtomIJNS4_39AutoVectorizingCopyWithAssumedAlignmentILi128EEEfEEENS4_8identityES11_NS12_INS13_ILi3ELi4ELi3EEES16_NSS_INS5_IJS17_SG_EEENS5_IJSG_SB_EEEEEEEvS1G_EENS_8epilogue10collective6detail29Sm90TmaWarpSpecializedAdapterINS1O_15DefaultEpilogueIfSJ_SJ_NS1N_6thread17LinearCombinationIfLi1EffLNS1S_9ScaleType4KindE0ELNS_15FloatRoundStyleE2EfEENS1_15EpilogueDefaultEEEEEvvEEEEvNT_6ParamsE --------------------------
	.section	.nv.info._ZN7cutlass13device_kernelINS_4gemm6kernel13GemmUniversalIN4cute5tupleIJiiiiEEENS1_10collective13CollectiveMmaINS1_39MainloopSm90TmaGmmaRmemAWarpSpecializedILi3ENS5_IJNS4_1CILi1EEESB_SB_EEENS1_35KernelTmaWarpSpecializedCooperativeEEENS5_IJNSA_ILi256EEESF_NSA_ILi32EEEEEEfNS5_IJSB_llEEEfNS5_IJlSB_lEEENS4_8TiledMMAINS4_8MMA_AtomIJNS4_4SM904GMMA30MMA_64x256x8_F32TF32TF32_RS_TNILNSN_7ScaleInE1ELSP_1EEEEEENS4_6LayoutINS5_IJNSA_ILi2EEESB_SB_EEENS5_IJSB_NSA_ILi0EEESV_EEEEENS5_IJNS4_10UnderscoreESY_SY_EEEEENS4_13SM90_TMA_LOADENS4_14ComposedLayoutINS4_7SwizzleILi1ELi4ELi3EEENS4_18smem_ptr_flag_bitsILi32EEENSS_INS5_IJNSA_ILi8EEES17_EEENS5_IJSB_S17_EEEEEEENS4_9Copy_AtomIJNS4_39AutoVectorizingCopyWithAssumedAlignmentILi128EEEfEEENS4_8identityES11_NS12_INS13_ILi3ELi4ELi3EEES16_NSS_INS5_IJS17_SG_EEENS5_IJSG_SB_EEEEEEEvS1G_EENS_8epilogue10collective6detail29Sm90TmaWarpSpecializedAdapterINS1O_15DefaultEpilogueIfSJ_SJ_NS1N_6thread17LinearCombinationIfLi1EffLNS1S_9ScaleType4KindE0ELNS_15FloatRoundStyleE2EfEENS1_15EpilogueDefaultEEEEEvvEEEEvNT_6ParamsE,"",@"SHT_CUDA_INFO"
	.sectionflags	@""
	.align	4


	//----- nvinfo : EIATTR_CUDA_API_VERSION
	.align		4
        /*0000*/ 	.byte	0x04, 0x37
        /*0002*/ 	.short	(.L_22 - .L_21)
.L_21:
        /*0004*/ 	.word	0x00000082


	//----- nvinfo : EIATTR_KPARAM_INFO
	.align		4
.L_22:
        /*0008*/ 	.byte	0x04, 0x17
        /*000a*/ 	.short	(.L_24 - .L_23)
.L_23:
        /*000c*/ 	.word	0x00000000
        /*0010*/ 	.short	0x0000
        /*0012*/ 	.short	0x0070
        /*0014*/ 	.byte	0x00, 0xf0, 0x01, 0x10


	//----- nvinfo : EIATTR_SPARSE_MMA_MASK
	.align		4
.L_24:
        /*0018*/ 	.byte	0x03, 0x50
        /*001a*/ 	.short	0x0000


	//----- nvinfo : EIATTR_MAXREG_COUNT
	.align		4
        /*001c*/ 	.byte	0x03, 0x1b
        /*001e*/ 	.short	0x00a8


	//----- nvinfo : EIATTR_NUM_BARRIERS
	.align		4
        /*0020*/ 	.byte	0x02, 0x4c
        /*0022*/ 	.byte	0x01
	.zero		1


	//----- nvinfo : EIATTR_EXTERNS
	.align		4
        /*0024*/ 	.byte	0x04, 0x0f
        /*0026*/ 	.short	(.L_26 - .L_25)


	//   ....[0]....
	.align		4
.L_25:
        /*0028*/ 	.word	index@(__assertfail)


	//----- nvinfo : EIATTR_ANNOTATIONS
	.align		4
.L_26:
        /*002c*/ 	.byte	0x04, 0x55
        /*002e*/ 	.short	(.L_28 - .L_27)


	//   ....[0]....
.L_27:
        /*0030*/ 	.word	0x00000001
        /*0034*/ 	.byte	0x70, 0x06, 0x00, 0x00, 0x01, 0x00, 0x00, 0x00, 0x90, 0x06, 0x00, 0x00, 0x01, 0x00, 0x00, 0x00
        /* <DEDUP_REMOVED lines=1451> */
        /*5af4*/ 	.byte	0x60, 0x0f, 0x02, 0x00, 0x01, 0x00, 0x00, 0x00, 0x70, 0x0f, 0x02, 0x00


	//----- nvinfo : EIATTR_MERCURY_ISA_VERSION
	.align		4
.L_28:
        /*5b00*/ 	.byte	0x03, 0x5f
        /*5b02*/ 	.short	0x0101


	//----- nvinfo : EIATTR_INT_WARP_WIDE_INSTR_OFFSETS
	.align		4
        /*5b04*/ 	.byte	0x04, 0x31
        /*5b06*/ 	.short	(.L_30 - .L_29)


	//   ....[0]....
.L_29:
        /*5b08*/ 	.word	0x000004e0


	//   ....[1]....
        /*5b0c*/ 	.word	0x000004f0


	//   ....[2]....
        /*5b10*/ 	.word	0x00000580


	//----- nvinfo : EIATTR_COOP_GROUP_MASK_REGIDS
	.align		4
.L_30:
        /*5b14*/ 	.byte	0x04, 0x29
        /*5b16*/ 	.short	(.L_32 - .L_31)


	//   ....[0]....
.L_31:
        /*5b18*/ 	.word	0xffffffff


	//   ....[1]....
        /*5b1c*/ 	.word	0xffffffff


	//   ....[2]....
        /*5b20*/ 	.word	0xffffffff


	//   ....[3]....
        /*5b24*/ 	.word	0xffffffff


	//   ....[4]....
        /*5b28*/ 	.word	0x0500000f


	//----- nvinfo : EIATTR_COOP_GROUP_INSTR_OFFSETS
	.align		4
.L_32:
        /*5b2c*/ 	.byte	0x04, 0x28
        /*5b2e*/ 	.short	(.L_34 - .L_33)


	//   ....[0]....
.L_33:
        /*5b30*/ 	.word	0x00000070


	//   ....[1]....
        /*5b34*/ 	.word	0x00000080


	//   ....[2]....
        /*5b38*/ 	.word	0x000001a0


	//   ....[3]....
        /*5b3c*/ 	.word	0x00000390


	//   ....[4]....
        /*5b40*/ 	.word	0x00021120


	//----- nvinfo : EIATTR_REG_RECONFIG
	.align		4
.L_34:
        /*5b44*/ 	.byte	0x01, 0x54
	.zero		2


	//----- nvinfo : EIATTR_SYSCALL_OFFSETS
	.align		4
        /*5b48*/ 	.byte	0x04, 0x46
        /*5b4a*/ 	.short	(.L_36 - .L_35)


	//   ....[0]....
.L_35:
        /*5b4c*/ 	.word	0x00001240


	//   ....[1]....
        /*5b50*/ 	.word	0x00001370


	//   ....[2]....
        /*5b54*/ 	.word	0x00001460


	//   ....[3]....
        /*5b58*/ 	.word	0x0001f520


	//   ....[4]....
        /*5b5c*/ 	.word	0x0001f650


	//----- nvinfo : EIATTR_MBARRIER_INSTR_OFFSETS
	.align		4
.L_36:
        /*5b60*/ 	.byte	0x04, 0x39
        /*5b62*/ 	.short	(.L_38 - .L_37)


	//   ....[0]....
.L_37:
        /*5b64*/ 	.word	0x00000320
        /*5b68*/ 	.word	0x000000ff
        /*5b6c*/ 	.word	0x00000000
        /*5b70*/ 	.short	0x0100
        /*5b72*/ 	.byte	0x08
	.zero		1


	//   ....[1]....
        /*5b74*/ 	.word	0x00000330
        /*5b78*/ 	.word	0x000000ff
        /*5b7c*/ 	.word	0x00000018
        /*5b80*/ 	.short	0x0100
        /*5b82*/ 	.byte	0x08
	.zero		1


	//   ....[2]....
        /*5b84*/ 	.word	0x00000340
        /*5b88*/ 	.word	0x000000ff
        /*5b8c*/ 	.word	0x00000008
        /*5b90*/ 	.short	0x0100
        /*5b92*/ 	.byte	0x08
	.zero		1


	//   ....[3]....
        /*5b94*/ 	.word	0x00000350
        /*5b98*/ 	.word	0x000000ff
        /*5b9c*/ 	.word	0x00000020
        /*5ba0*/ 	.short	0x0100
        /*5ba2*/ 	.byte	0x08
	.zero		1


	//   ....[4]....
        /*5ba4*/ 	.word	0x00000360
        /*5ba8*/ 	.word	0x000000ff
        /*5bac*/ 	.word	0x00000010
        /*5bb0*/ 	.short	0x0100
        /*5bb2*/ 	.byte	0x08
	.zero		1


	//   ....[5]....
        /*5bb4*/ 	.word	0x00000370
        /*5bb8*/ 	.word	0x000000ff
        /*5bbc*/ 	.word	0x00000028
        /*5bc0*/ 	.short	0x0100
        /*5bc2*/ 	.byte	0x08
	.zero		1


	//   ....[6]....
        /*5bc4*/ 	.word	0x00000600
        /*5bc8*/ 	.word	0x000000ff
        /*5bcc*/ 	.word	0x00000040
        /*5bd0*/ 	.short	0x0100
        /*5bd2*/ 	.byte	0x10
	.zero		1


	//   ....[7]....
        /*5bd4*/ 	.word	0x000006a0
        /*5bd8*/ 	.word	0x000000ff
        /*5bdc*/ 	.word	0x00000048
        /*5be0*/ 	.short	0x0100
        /*5be2*/ 	.byte	0x10
	.zero		1


	//   ....[8]....
        /*5be4*/ 	.word	0x00001550
        /*5be8*/ 	.word	0x00000003
        /*5bec*/ 	.word	0x00000000
        /*5bf0*/ 	.short	0x010a
        /*5bf2*/ 	.byte	0x3f
	.zero		1


	//   ....[9]....
        /*5bf4*/ 	.word	0x00001590
        /*5bf8*/ 	.word	0x00000003
        /*5bfc*/ 	.word	0x00000000
        /*5c00*/ 	.short	0x010a
        /*5c02*/ 	.byte	0x3f
	.zero		1


	//   ....[10]....
        /*5c04*/ 	.word	0x00001790
        /*5c08*/ 	.word	0x00000008
        /*5c0c*/ 	.word	0x00000000
        /*5c10*/ 	.short	0x010a
        /*5c12*/ 	.byte	0x3f
	.zero		1


	//   ....[11]....
        /*5c14*/ 	.word	0x00005fc0
        /*5c18*/ 	.word	0x00000000
        /*5c1c*/ 	.word	0x00000000
        /*5c20*/ 	.short	0x010a
        /*5c22*/ 	.byte	0x3f
	.zero		1


	//   ....[12]....
        /*5c24*/ 	.word	0x00006a30
        /*5c28*/ 	.word	0x00000008
        /*5c2c*/ 	.word	0x00000000
        /*5c30*/ 	.short	0x010a
        /*5c32*/ 	.byte	0x3f
	.zero		1


	//   ....[13]....
        /*5c34*/ 	.word	0x00008c60
        /*5c38*/ 	.word	0x000000ff
        /*5c3c*/ 	.word	0x00000000
        /*5c40*/ 	.short	0x0101
        /*5c42*/ 	.byte	0x07
	.zero		1


	//   ....[14]....
        /*5c44*/ 	.word	0x0000a210
        /*5c48*/ 	.word	0x00000008
        /*5c4c*/ 	.word	0x00000000
        /*5c50*/ 	.short	0x010a
        /*5c52*/ 	.byte	0x3f
	.zero		1


	//   ....[15]....
        /*5c54*/ 	.word	0x0000def0
        /*5c58*/ 	.word	0x000000ff
        /*5c5c*/ 	.word	0x00000000
        /*5c60*/ 	.short	0x0101
        /*5c62*/ 	.byte	0x04
	.zero		1


	//   ....[16]....
        /*5c64*/ 	.word	0x00010900
        /*5c68*/ 	.word	0x000000ff
        /*5c6c*/ 	.word	0x00000000
        /*5c70*/ 	.short	0x0101
        /*5c72*/ 	.byte	0x06
	.zero		1


	//   ....[17]....
        /*5c74*/ 	.word	0x0001fa50
        /*5c78*/ 	.word	0x00000014
        /*5c7c*/ 	.word	0x00000018
        /*5c80*/ 	.short	0x010a
        /*5c82*/ 	.byte	0x3f
	.zero		1


	//   ....[18]....
        /*5c84*/ 	.word	0x000206c0
        /*5c88*/ 	.word	0x00000000
        /*5c8c*/ 	.word	0x00000048
        /*5c90*/ 	.short	0x0101
        /*5c92*/ 	.byte	0x3f
	.zero		1


	//   ....[19]....
        /*5c94*/ 	.word	0x00020f40
        /*5c98*/ 	.word	0x00000003
        /*5c9c*/ 	.word	0x00000000
        /*5ca0*/ 	.short	0x010a
        /*5ca2*/ 	.byte	0x3f
	.zero		1


	//   ....[20]....
        /*5ca4*/ 	.word	0x00020ff0
        /*5ca8*/ 	.word	0x00000003
        /*5cac*/ 	.word	0x00000000
        /*5cb0*/ 	.short	0x010a
        /*5cb2*/ 	.byte	0x3f
	.zero		1


	//   ....[21]....
        /*5cb4*/ 	.word	0x00021080
        /*5cb8*/ 	.word	0x00000003
        /*5cbc*/ 	.word	0x00000000
        /*5cc0*/ 	.short	0x010a
        /*5cc2*/ 	.byte	0x3f
	.zero		1


	//   ....[22]....
        /*5cc4*/ 	.word	0x00021150
        /*5cc8*/ 	.word	0x00000003
        /*5ccc*/ 	.word	0x00000000
        /*5cd0*/ 	.short	0x010a
        /*5cd2*/ 	.byte	0x3f
	.zero		1


	//   ....[23]....
        /*5cd4*/ 	.word	0x000211a0
        /*5cd8*/ 	.word	0x00000000
        /*5cdc*/ 	.word	0x00000000
        /*5ce0*/ 	.short	0x010a
        /*5ce2*/ 	.byte	0x3f
	.zero		1


	//   ....[24]....
        /*5ce4*/ 	.word	0x000211f0
        /*5ce8*/ 	.word	0x00000008
        /*5cec*/ 	.word	0x00000000
        /*5cf0*/ 	.short	0x010a
        /*5cf2*/ 	.byte	0x3f
	.zero		1


	//   ....[25]....
        /*5cf4*/ 	.word	0x000212c0
        /*5cf8*/ 	.word	0x00000014
        /*5cfc*/ 	.word	0x00000018
        /*5d00*/ 	.short	0x010a
        /*5d02*/ 	.byte	0x3f
	.zero		1


	//   ....[26]....
        /*5d04*/ 	.word	0x00021390
        /*5d08*/ 	.word	0x00000003
        /*5d0c*/ 	.word	0x00000000
        /*5d10*/ 	.short	0x010a
        /*5d12*/ 	.byte	0x3f
	.zero		1


	//   ....[27]....
        /*5d14*/ 	.word	0x000213e0
        /*5d18*/ 	.word	0x00000003
        /*5d1c*/ 	.word	0x00000000
        /*5d20*/ 	.short	0x010a
        /*5d22*/ 	.byte	0x3f
	.zero		1


	//----- nvinfo : EIATTR_NUM_MBARRIERS
	.align		4
.L_38:
        /*5d24*/ 	.byte	0x03, 0x38
        /*5d26*/ 	.short	0x0008


	//----- nvinfo : EIATTR_EXIT_INSTR_OFFSETS
	.align		4
        /*5d28*/ 	.byte	0x04, 0x1c
        /*5d2a*/ 	.short	(.L_40 - .L_39)


	//   ....[0]....
.L_39:
        /*5d2c*/ 	.word	0x00000700


	//   ....[1]....
        /*5d30*/ 	.word	0x00001070


	//   ....[2]....
        /*5d34*/ 	.word	0x0001e9a0


	//   ....[3]....
        /*5d38*/ 	.word	0x0001f0d0


	//   ....[4]....
        /*5d3c*/ 	.word	0x000210d0


	//----- nvinfo : EIATTR_MAX_THREADS
	.align		4
.L_40:
        /*5d40*/ 	.byte	0x04, 0x05
        /*5d42*/ 	.short	(.L_42 - .L_41)
.L_41:
        /*5d44*/ 	.word	0x00000180
        /*5d48*/ 	.word	0x00000001
        /*5d4c*/ 	.word	0x00000001


	//----- nvinfo : EIATTR_CRS_STACK_SIZE
	.align		4
.L_42:
        /*5d50*/ 	.byte	0x04, 0x1e
        /*5d52*/ 	.short	(.L_44 - .L_43)
.L_43:
        /*5d54*/ 	.word	0x00000000


	//----- nvinfo : EIATTR_CBANK_PARAM_SIZE
	.align		4
.L_44:
        /*5d58*/ 	.byte	0x03, 0x19
        /*5d5a*/ 	.short	0x0470


	//----- nvinfo : EIATTR_PARAM_CBANK
	.align		4
        /*5d5c*/ 	.byte	0x04, 0x0a
        /*5d5e*/ 	.short	(.L_46 - .L_45)
	.align		4
.L_45:
        /*5d60*/ 	.word	index@(.nv.constant0._ZN7cutlass13device_kernelINS_4gemm6kernel13GemmUniversalIN4cute5tupleIJiiiiEEENS1_10collective13CollectiveMmaINS1_39MainloopSm90TmaGmmaRmemAWarpSpecializedILi3ENS5_IJNS4_1CILi1EEESB_SB_EEENS1_35KernelTmaWarpSpecializedCooperativeEEENS5_IJNSA_ILi256EEESF_NSA_ILi32EEEEEEfNS5_IJSB_llEEEfNS5_IJlSB_lEEENS4_8TiledMMAINS4_8MMA_AtomIJNS4_4SM904GMMA30MMA_64x256x8_F32TF32TF32_RS_TNILNSN_7ScaleInE1ELSP_1EEEEEENS4_6LayoutINS5_IJNSA_ILi2EEESB_SB_EEENS5_IJSB_NSA_ILi0EEESV_EEEEENS5_IJNS4_10UnderscoreESY_SY_EEEEENS4_13SM90_TMA_LOADENS4_14ComposedLayoutINS4_7SwizzleILi1ELi4ELi3EEENS4_18smem_ptr_flag_bitsILi32EEENSS_INS5_IJNSA_ILi8EEES17_EEENS5_IJSB_S17_EEEEEEENS4_9Copy_AtomIJNS4_39AutoVectorizingCopyWithAssumedAlignmentILi128EEEfEEENS4_8identityES11_NS12_INS13_ILi3ELi4ELi3EEES16_NSS_INS5_IJS17_SG_EEENS5_IJSG_SB_EEEEEEEvS1G_EENS_8epilogue10collective6detail29Sm90TmaWarpSpecializedAdapterINS1O_15DefaultEpilogueIfSJ_SJ_NS1N_6thread17LinearCombinationIfLi1EffLNS1S_9ScaleType4KindE0ELNS_15FloatRoundStyleE2EfEENS1_15EpilogueDefaultEEEEEvvEEEEvNT_6ParamsE)
        /*5d64*/ 	.short	0x0210
        /*5d66*/ 	.short	0x0470


	//----- nvinfo : EIATTR_SW_WAR
	.align		4
.L_46:
        /*5d68*/ 	.byte	0x04, 0x36
        /*5d6a*/ 	.short	(.L_48 - .L_47)
.L_47:
        /*5d6c*/ 	.word	0x00000008
.L_48:


//--------------------- .nv.callgraph             --------------------------
	.section	.nv.callgraph,"",@"SHT_CUDA_CALLGRAPH"
	.align	4
	.sectionentsize	8
	.align		4
        /*0000*/ 	.word	0x00000000
	.align		4
        /*0004*/ 	.word	0xffffffff
	.align		4
        /*0008*/ 	.word	index@(_ZN7cutlass13device_kernelINS_4gemm6kernel13GemmUniversalIN4cute5tupleIJiiiiEEENS1_10collective13CollectiveMmaINS1_39MainloopSm90TmaGmmaRmemAWarpSpecializedILi3ENS5_IJNS4_1CILi1EEESB_SB_EEENS1_35KernelTmaWarpSpecializedCooperativeEEENS5_IJNSA_ILi256EEESF_NSA_ILi32EEEEEEfNS5_IJSB_llEEEfNS5_IJlSB_lEEENS4_8TiledMMAINS4_8MMA_AtomIJNS4_4SM904GMMA30MMA_64x256x8_F32TF32TF32_RS_TNILNSN_7ScaleInE1ELSP_1EEEEEENS4_6LayoutINS5_IJNSA_ILi2EEESB_SB_EEENS5_IJSB_NSA_ILi0EEESV_EEEEENS5_IJNS4_10UnderscoreESY_SY_EEEEENS4_13SM90_TMA_LOADENS4_14ComposedLayoutINS4_7SwizzleILi1ELi4ELi3EEENS4_18smem_ptr_flag_bitsILi32EEENSS_INS5_IJNSA_ILi8EEES17_EEENS5_IJSB_S17_EEEEEEENS4_9Copy_AtomIJNS4_39AutoVectorizingCopyWithAssumedAlignmentILi128EEEfEEENS4_8identityES11_NS12_INS13_ILi3ELi4ELi3EEES16_NSS_INS5_IJS17_SG_EEENS5_IJSG_SB_EEEEEEEvS1G_EENS_8epilogue10collective6detail29Sm90TmaWarpSpecializedAdapterINS1O_15DefaultEpilogueIfSJ_SJ_NS1N_6thread17LinearCombinationIfLi1EffLNS1S_9ScaleType4KindE0ELNS_15FloatRoundStyleE2EfEENS1_15EpilogueDefaultEEEEEvvEEEEvNT_6ParamsE)
	.align		4
        /*000c*/ 	.word	index@(__assertfail)
	.align		4
        /*0010*/ 	.word	0x00000000
	.align		4
        /*0014*/ 	.word	0xfffffffe
	.align		4
        /*0018*/ 	.word	0x00000000
	.align		4
        /*001c*/ 	.word	0xfffffffd
	.align		4
        /*0020*/ 	.word	0x00000000
	.align		4
        /*0024*/ 	.word	0xfffffffc


//--------------------- .nv.constant4             --------------------------
	.section	.nv.constant4,"a",@progbits
	.align	8
	.align		8
.nv.constant4:
        /*0000*/ 	.dword	__assertfail
	.align		8
        /*0008*/ 	.dword	__unnamed_1
	.align		8
        /*0010*/ 	.dword	__unnamed_2
	.align		8
        /*0018*/ 	.dword	_ZN40_INTERNAL_0ea4ff6b_4_k_cu_22e570f9_200644cuda3std3__45__cpo5beginE
	.align		8
        /*0020*/ 	.dword	_ZN40_INTERNAL_0ea4ff6b_4_k_cu_22e570f9_200644cuda3std3__45__cpo3endE
	.align		8
        /*0028*/ 	.dword	_ZN40_INTERNAL_0ea4ff6b_4_k_cu_22e570f9_200644cuda3std3__45__cpo6cbeginE
	.align		8
        /*0030*/ 	.dword	_ZN40_INTERNAL_0ea4ff6b_4_k_cu_22e570f9_200644cuda3std3__45__cpo4cendE
	.align		8
        /*0038*/ 	.dword	_ZN40_INTERNAL_0ea4ff6b_4_k_cu_22e570f9_200644cuda3std3__442_GLOBAL__N__0ea4ff6b_4_k_cu_22e570f9_200646ignoreE
	.align		8
        /*0040*/ 	.dword	_ZN40_INTERNAL_0ea4ff6b_4_k_cu_22e570f9_200644cuda3std3__419piecewise_constructE
	.align		8
        /*0048*/ 	.dword	_ZN40_INTERNAL_0ea4ff6b_4_k_cu_22e570f9_200644cuda3std3__48in_placeE
	.align		8
        /*0050*/ 	.dword	_ZN40_INTERNAL_0ea4ff6b_4_k_cu_22e570f9_200644cuda3std6ranges3__45__cpo4swapE
	.align		8
        /*0058*/ 	.dword	_ZN40_INTERNAL_0ea4ff6b_4_k_cu_22e570f9_200644cuda3std6ranges3__45__cpo9iter_moveE
	.align		8
        /*0060*/ 	.dword	_ZN40_INTERNAL_0ea4ff6b_4_k_cu_22e570f9_200644cute7productE
	.align		8
        /*0068*/ 	.dword	_ZN40_INTERNAL_0ea4ff6b_4_k_cu_22e570f9_200644cute1_E
	.align		8
        /*0070*/ 	.dword	$str$24
	.align		8
        /*0078*/ 	.dword	$str$25


//--------------------- .text._ZN7cutlass13device_kernelINS_4gemm6kernel13GemmUniversalIN4cute5tupleIJiiiiEEENS1_10collective13CollectiveMmaINS1_39MainloopSm90TmaGmmaRmemAWarpSpecializedILi3ENS5_IJNS4_1CILi1EEESB_SB_EEENS1_35KernelTmaWarpSpecializedCooperativeEEENS5_IJNSA_ILi256EEESF_NSA_ILi32EEEEEEfNS5_IJSB_llEEEfNS5_IJlSB_lEEENS4_8TiledMMAINS4_8MMA_AtomIJNS4_4SM904GMMA30MMA_64x256x8_F32TF32TF32_RS_TNILNSN_7ScaleInE1ELSP_1EEEEEENS4_6LayoutINS5_IJNSA_ILi2EEESB_SB_EEENS5_IJSB_NSA_ILi0EEESV_EEEEENS5_IJNS4_10UnderscoreESY_SY_EEEEENS4_13SM90_TMA_LOADENS4_14ComposedLayoutINS4_7SwizzleILi1ELi4ELi3EEENS4_18smem_ptr_flag_bitsILi32EEENSS_INS5_IJNSA_ILi8EEES17_EEENS5_IJSB_S17_EEEEEEENS4_9Copy_AtomIJNS4_39AutoVectorizingCopyWithAssumedAlignmentILi128EEEfEEENS4_8identityES11_NS12_INS13_ILi3ELi4ELi3EEES16_NSS_INS5_IJS17_SG_EEENS5_IJSG_SB_EEEEEEEvS1G_EENS_8epilogue10collective6detail29Sm90TmaWarpSpecializedAdapterINS1O_15DefaultEpilogueIfSJ_SJ_NS1N_6thread17LinearCombinationIfLi1EffLNS1S_9ScaleType4KindE0ELNS_15FloatRoundStyleE2EfEENS1_15EpilogueDefaultEEEEEvvEEEEvNT_6ParamsE --------------------------
	.section	.text._ZN7cutlass13device_kernelINS_4gemm6kernel13GemmUniversalIN4cute5tupleIJiiiiEEENS1_10collective13CollectiveMmaINS1_39MainloopSm90TmaGmmaRmemAWarpSpecializedILi3ENS5_IJNS4_1CILi1EEESB_SB_EEENS1_35KernelTmaWarpSpecializedCooperativeEEENS5_IJNSA_ILi256EEESF_NSA_ILi32EEEEEEfNS5_IJSB_llEEEfNS5_IJlSB_lEEENS4_8TiledMMAINS4_8MMA_AtomIJNS4_4SM904GMMA30MMA_64x256x8_F32TF32TF32_RS_TNILNSN_7ScaleInE1ELSP_1EEEEEENS4_6LayoutINS5_IJNSA_ILi2EEESB_SB_EEENS5_IJSB_NSA_ILi0EEESV_EEEEENS5_IJNS4_10UnderscoreESY_SY_EEEEENS4_13SM90_TMA_LOADENS4_14ComposedLayoutINS4_7SwizzleILi1ELi4ELi3EEENS4_18smem_ptr_flag_bitsILi32EEENSS_INS5_IJNSA_ILi8EEES17_EEENS5_IJSB_S17_EEEEEEENS4_9Copy_AtomIJNS4_39AutoVectorizingCopyWithAssumedAlignmentILi128EEEfEEENS4_8identityES11_NS12_INS13_ILi3ELi4ELi3EEES16_NSS_INS5_IJS17_SG_EEENS5_IJSG_SB_EEEEEEEvS1G_EENS_8epilogue10collective6detail29Sm90TmaWarpSpecializedAdapterINS1O_15DefaultEpilogueIfSJ_SJ_NS1N_6thread17LinearCombinationIfLi1EffLNS1S_9ScaleType4KindE0ELNS_15FloatRoundStyleE2EfEENS1_15EpilogueDefaultEEEEEvvEEEEvNT_6ParamsE,"ax",@progbits
	.align	128
.text._ZN7cutlass13device_kernelINS_4gemm6kernel13GemmUniversalIN4cute5tupleIJiiiiEEENS1_10collective13CollectiveMmaINS1_39MainloopSm90TmaGmmaRmemAWarpSpecializedILi3ENS5_IJNS4_1CILi1EEESB_SB_EEENS1_35KernelTmaWarpSpecializedCooperativeEEENS5_IJNSA_ILi256EEESF_NSA_ILi32EEEEEEfNS5_IJSB_llEEEfNS5_IJlSB_lEEENS4_8TiledMMAINS4_8MMA_AtomIJNS4_4SM904GMMA30MMA_64x256x8_F32TF32TF32_RS_TNILNSN_7ScaleInE1ELSP_1EEEEEENS4_6LayoutINS5_IJNSA_ILi2EEESB_SB_EEENS5_IJSB_NSA_ILi0EEESV_EEEEENS5_IJNS4_10UnderscoreESY_SY_EEEEENS4_13SM90_TMA_LOADENS4_14ComposedLayoutINS4_7SwizzleILi1ELi4ELi3EEENS4_18smem_ptr_flag_bitsILi32EEENSS_INS5_IJNSA_ILi8EEES17_EEENS5_IJSB_S17_EEEEEEENS4_9Copy_AtomIJNS4_39AutoVectorizingCopyWithAssumedAlignmentILi128EEEfEEENS4_8identityES11_NS12_INS13_ILi3ELi4ELi3EEES16_NSS_INS5_IJS17_SG_EEENS5_IJSG_SB_EEEEEEEvS1G_EENS_8epilogue10collective6detail29Sm90TmaWarpSpecializedAdapterINS1O_15DefaultEpilogueIfSJ_SJ_NS1N_6thread17LinearCombinationIfLi1EffLNS1S_9ScaleType4KindE0ELNS_15FloatRoundStyleE2EfEENS1_15EpilogueDefaultEEEEEvvEEEEvNT_6ParamsE:
        .type           _ZN7cutlass13device_kernelINS_4gemm6kernel13GemmUniversalIN4cute5tupleIJiiiiEEENS1_10collective13CollectiveMmaINS1_39MainloopSm90TmaGmmaRmemAWarpSpecializedILi3ENS5_IJNS4_1CILi1EEESB_SB_EEENS1_35KernelTmaWarpSpecializedCooperativeEEENS5_IJNSA_ILi256EEESF_NSA_ILi32EEEEEEfNS5_IJSB_llEEEfNS5_IJlSB_lEEENS4_8TiledMMAINS4_8MMA_AtomIJNS4_4SM904GMMA30MMA_64x256x8_F32TF32TF32_RS_TNILNSN_7ScaleInE1ELSP_1EEEEEENS4_6LayoutINS5_IJNSA_ILi2EEESB_SB_EEENS5_IJSB_NSA_ILi0EEESV_EEEEENS5_IJNS4_10UnderscoreESY_SY_EEEEENS4_13SM90_TMA_LOADENS4_14ComposedLayoutINS4_7SwizzleILi1ELi4ELi3EEENS4_18smem_ptr_flag_bitsILi32EEENSS_INS5_IJNSA_ILi8EEES17_EEENS5_IJSB_S17_EEEEEEENS4_9Copy_AtomIJNS4_39AutoVectorizingCopyWithAssumedAlignmentILi128EEEfEEENS4_8identityES11_NS12_INS13_ILi3ELi4ELi3EEES16_NSS_INS5_IJS17_SG_EEENS5_IJSG_SB_EEEEEEEvS1G_EENS_8epilogue10collective6detail29Sm90TmaWarpSpecializedAdapterINS1O_15DefaultEpilogueIfSJ_SJ_NS1N_6thread17LinearCombinationIfLi1EffLNS1S_9ScaleType4KindE0ELNS_15FloatRoundStyleE2EfEENS1_15EpilogueDefaultEEEEEvvEEEEvNT_6ParamsE,@function
        .size           _ZN7cutlass13device_kernelINS_4gemm6kernel13GemmUniversalIN4cute5tupleIJiiiiEEENS1_10collective13CollectiveMmaINS1_39MainloopSm90TmaGmmaRmemAWarpSpecializedILi3ENS5_IJNS4_1CILi1EEESB_SB_EEENS1_35KernelTmaWarpSpecializedCooperativeEEENS5_IJNSA_ILi256EEESF_NSA_ILi32EEEEEEfNS5_IJSB_llEEEfNS5_IJlSB_lEEENS4_8TiledMMAINS4_8MMA_AtomIJNS4_4SM904GMMA30MMA_64x256x8_F32TF32TF32_RS_TNILNSN_7ScaleInE1ELSP_1EEEEEENS4_6LayoutINS5_IJNSA_ILi2EEESB_SB_EEENS5_IJSB_NSA_ILi0EEESV_EEEEENS5_IJNS4_10UnderscoreESY_SY_EEEEENS4_13SM90_TMA_LOADENS4_14ComposedLayoutINS4_7SwizzleILi1ELi4ELi3EEENS4_18smem_ptr_flag_bitsILi32EEENSS_INS5_IJNSA_ILi8EEES17_EEENS5_IJSB_S17_EEEEEEENS4_9Copy_AtomIJNS4_39AutoVectorizingCopyWithAssumedAlignmentILi128EEEfEEENS4_8identityES11_NS12_INS13_ILi3ELi4ELi3EEES16_NSS_INS5_IJS17_SG_EEENS5_IJSG_SB_EEEEEEEvS1G_EENS_8epilogue10collective6detail29Sm90TmaWarpSpecializedAdapterINS1O_15DefaultEpilogueIfSJ_SJ_NS1N_6thread17LinearCombinationIfLi1EffLNS1S_9ScaleType4KindE0ELNS_15FloatRoundStyleE2EfEENS1_15EpilogueDefaultEEEEEvvEEEEvNT_6ParamsE,(.L_x_589 - _ZN7cutlass13device_kernelINS_4gemm6kernel13GemmUniversalIN4cute5tupleIJiiiiEEENS1_10collective13CollectiveMmaINS1_39MainloopSm90TmaGmmaRmemAWarpSpecializedILi3ENS5_IJNS4_1CILi1EEESB_SB_EEENS1_35KernelTmaWarpSpecializedCooperativeEEENS5_IJNSA_ILi256EEESF_NSA_ILi32EEEEEEfNS5_IJSB_llEEEfNS5_IJlSB_lEEENS4_8TiledMMAINS4_8MMA_AtomIJNS4_4SM904GMMA30MMA_64x256x8_F32TF32TF32_RS_TNILNSN_7ScaleInE1ELSP_1EEEEEENS4_6LayoutINS5_IJNSA_ILi2EEESB_SB_EEENS5_IJSB_NSA_ILi0EEESV_EEEEENS5_IJNS4_10UnderscoreESY_SY_EEEEENS4_13SM90_TMA_LOADENS4_14ComposedLayoutINS4_7SwizzleILi1ELi4ELi3EEENS4_18smem_ptr_flag_bitsILi32EEENSS_INS5_IJNSA_ILi8EEES17_EEENS5_IJSB_S17_EEEEEEENS4_9Copy_AtomIJNS4_39AutoVectorizingCopyWithAssumedAlignmentILi128EEEfEEENS4_8identityES11_NS12_INS13_ILi3ELi4ELi3EEES16_NSS_INS5_IJS17_SG_EEENS5_IJSG_SB_EEEEEEEvS1G_EENS_8epilogue10collective6detail29Sm90TmaWarpSpecializedAdapterINS1O_15DefaultEpilogueIfSJ_SJ_NS1N_6thread17LinearCombinationIfLi1EffLNS1S_9ScaleType4KindE0ELNS_15FloatRoundStyleE2EfEENS1_15EpilogueDefaultEEEEEvvEEEEvNT_6ParamsE)
        .other          _ZN7cutlass13device_kernelINS_4gemm6kernel13GemmUniversalIN4cute5tupleIJiiiiEEENS1_10collective13CollectiveMmaINS1_39MainloopSm90TmaGmmaRmemAWarpSpecializedILi3ENS5_IJNS4_1CILi1EEESB_SB_EEENS1_35KernelTmaWarpSpecializedCooperativeEEENS5_IJNSA_ILi256EEESF_NSA_ILi32EEEEEEfNS5_IJSB_llEEEfNS5_IJlSB_lEEENS4_8TiledMMAINS4_8MMA_AtomIJNS4_4SM904GMMA30MMA_64x256x8_F32TF32TF32_RS_TNILNSN_7ScaleInE1ELSP_1EEEEEENS4_6LayoutINS5_IJNSA_ILi2EEESB_SB_EEENS5_IJSB_NSA_ILi0EEESV_EEEEENS5_IJNS4_10UnderscoreESY_SY_EEEEENS4_13SM90_TMA_LOADENS4_14ComposedLayoutINS4_7SwizzleILi1ELi4ELi3EEENS4_18smem_ptr_flag_bitsILi32EEENSS_INS5_IJNSA_ILi8EEES17_EEENS5_IJSB_S17_EEEEEEENS4_9Copy_AtomIJNS4_39AutoVectorizingCopyWithAssumedAlignmentILi128EEEfEEENS4_8identityES11_NS12_INS13_ILi3ELi4ELi3EEES16_NSS_INS5_IJS17_SG_EEENS5_IJSG_SB_EEEEEEEvS1G_EENS_8epilogue10collective6detail29Sm90TmaWarpSpecializedAdapterINS1O_15DefaultEpilogueIfSJ_SJ_NS1N_6thread17LinearCombinationIfLi1EffLNS1S_9ScaleType4KindE0ELNS_15FloatRoundStyleE2EfEENS1_15EpilogueDefaultEEEEEvvEEEEvNT_6ParamsE,@"STO_CUDA_ENTRY STV_DEFAULT"
_ZN7cutlass13device_kernelINS_4gemm6kernel13GemmUniversalIN4cute5tupleIJiiiiEEENS1_10collective13CollectiveMmaINS1_39MainloopSm90TmaGmmaRmemAWarpSpecializedILi3ENS5_IJNS4_1CILi1EEESB_SB_EEENS1_35KernelTmaWarpSpecializedCooperativeEEENS5_IJNSA_ILi256EEESF_NSA_ILi32EEEEEEfNS5_IJSB_llEEEfNS5_IJlSB_lEEENS4_8TiledMMAINS4_8MMA_AtomIJNS4_4SM904GMMA30MMA_64x256x8_F32TF32TF32_RS_TNILNSN_7ScaleInE1ELSP_1EEEEEENS4_6LayoutINS5_IJNSA_ILi2EEESB_SB_EEENS5_IJSB_NSA_ILi0EEESV_EEEEENS5_IJNS4_10UnderscoreESY_SY_EEEEENS4_13SM90_TMA_LOADENS4_14ComposedLayoutINS4_7SwizzleILi1ELi4ELi3EEENS4_18smem_ptr_flag_bitsILi32EEENSS_INS5_IJNSA_ILi8EEES17_EEENS5_IJSB_S17_EEEEEEENS4_9Copy_AtomIJNS4_39AutoVectorizingCopyWithAssumedAlignmentILi128EEEfEEENS4_8identityES11_NS12_INS13_ILi3ELi4ELi3EEES16_NSS_INS5_IJS17_SG_EEENS5_IJSG_SB_EEEEEEEvS1G_EENS_8epilogue10collective6detail29Sm90TmaWarpSpecializedAdapterINS1O_15DefaultEpilogueIfSJ_SJ_NS1N_6thread17LinearCombinationIfLi1EffLNS1S_9ScaleType4KindE0ELNS_15FloatRoundStyleE2EfEENS1_15EpilogueDefaultEEEEEvvEEEEvNT_6ParamsE:
[----:B------:R-:W0:Y:S02]  /*0000*/  LDC R1, c[0x0][0x28] ;  /* 0x00000a00ff017b82 */ /* 0x000e240000000800 */
[----:B0-----:R-:W-:Y:S01]  /*0010*/  VIADD R1, R1, 0xfffff7e8 ;  /* 0xfffff7e801017836 */ /* 0x001fe20000000000 */
[----:B------:R-:W0:Y:S01]  /*0020*/  S2R R2, SR_TID.X ;  /* 0x0000000000027919 */ /* 0x000e220000002100 */
[----:B------:R-:W-:Y:S01]  /*0030*/  ELECT P0, URZ, PT ;  /* 0x00000000003f782f */ /* 0x000fe20003800000 */
[----:B------:R-:W-:Y:S01]  /*0040*/  BSSY B0, `(.L_x_0) ;  /* 0x0000015000007945 */ /* 0x000fe20003800000 */
[--C-:B0-----:R-:W-:Y:S02]  /*0050*/  SHF.R.U32.HI R0, RZ, 0x5, R2.reuse ;  /* 0x00000005ff007819 */ /* 0x101fe40000011602 */
[----:B------:R-:W-:-:S03]  /*0060*/  SHF.R.U32.HI R2, RZ, 0x7, R2 ;  /* 0x00000007ff027819 */ /* 0x000fc60000011602 */
[----:B------:R-:W0:Y:S04]  /*0070*/  SHFL.IDX PT, R3, R0, RZ, 0x1f ;  /* 0x00001fff00037589 */ /* 0x000e2800000e0000 */
[----:B------:R-:W1:Y:S01]  /*0080*/  SHFL.IDX PT, R2, R2, RZ, 0x1f ;  /* 0x00001fff02027589 */ /* 0x000e6200000e0000 */
[----:B0-----:R-:W-:Y:S02]  /*0090*/  R2UR UR10, R3 ;  /* 0x00000000030a72ca */ /* 0x001fe400000e0000 */
[----:B-1----:R-:W-:-:S11]  /*00a0*/  R2UR UR5, R2 ;  /* 0x00000000020572ca */ /* 0x002fd600000e0000 */
[----:B------:R-:W-:Y:S02]  /*00b0*/  USHF.R.S32.HI UR4, URZ, 0x1f, UR10 ;  /* 0x0000001f3f047899 */ /* 0x000fe4000801140a */
[----:B------:R-:W-:Y:S02]  /*00c0*/  ISETP.NE.OR P0, PT, RZ, UR10, !P0 ;  /* 0x0000000aff007c0c */ /* 0x000fe4000c705670 */
[----:B------:R-:W-:-:S04]  /*00d0*/  ULEA.HI UR4, UR4, UR10, URZ, 0x2 ;  /* 0x0000000a04047291 */ /* 0x000fc8000f8f103f */
[----:B------:R-:W-:-:S04]  /*00e0*/  ULOP3.LUT UR4, UR4, 0xfffffffc, URZ, 0xc0, !UPT ;  /* 0xfffffffc04047892 */ /* 0x000fc8000f8ec03f */
[----:B------:R-:W-:-:S03]  /*00f0*/  UIADD3 UR10, UR10, -UR4, URZ ;  /* 0x800000040a0a7290 */ /* 0x000fc6000fffe03f */
[----:B------:R-:W-:Y:S09]  /*0100*/  @P0 BRA `(.L_x_1) ;  /* 0x0000000000200947 */ /* 0x000ff20003800000 */
[----:B------:R-:W-:Y:S02]  /*0110*/  ULDC.64 UR6, c[0x0][0x198] ;  /* 0x0000660000067ab9 */ /* 0x000fe40000000a00 */
[----:B------:R-:W-:Y:S02]  /*0120*/  UIADD3 UR8, UP0, UR6, 0xf0, URZ ;  /* 0x000000f006087890 */ /* 0x000fe4000ff1e03f */
[----:B------:R-:W-:Y:S02]  /*0130*/  UIADD3 UR6, UP1, UR6, 0x1f0, URZ ;  /* 0x000001f006067890 */ /* 0x000fe4000ff3e03f */
[----:B------:R-:W-:Y:S02]  /*0140*/  UIADD3.X UR9, URZ, UR7, URZ, UP0, !UPT ;  /* 0x000000073f097290 */ /* 0x000fe400087fe43f */
[----:B------:R-:W-:-:S07]  /*0150*/  UIADD3.X UR7, URZ, UR7, URZ, UP1, !UPT ;  /* 0x000000073f077290 */ /* 0x000fce0008ffe43f */
[----:B------:R0:W-:Y:S02]  /*0160*/  UTMACCTL.PF [UR8] ;  /* 0x00000000080079b9 */ /* 0x0001e40008040000 */
[----:B------:R0:W-:Y:S02]  /*0170*/  UTMACCTL.PF [UR6] ;  /* 0x00000000060079b9 */ /* 0x0001e40008040000 */
[----:B0-----:R-:W-:Y:S01]  /*0180*/  NOP ;  /* 0x0000000000007918 */ /* 0x001fe20000000000 */
.L_x_1:
[----:B------:R-:W-:Y:S05]  /*0190*/  BSYNC B0 ;  /* 0x0000000000007941 */ /* 0x000fea0003800000 */
.L_x_0:
[----:B------:R-:W0:Y:S01]  /*01a0*/  SHFL.IDX PT, R2, R0, RZ, 0x1f ;  /* 0x00001fff00027589 */ /* 0x000e2200000e0000 */
[----:B------:R-:W-:Y:S01]  /*01b0*/  UISETP.NE.AND UP0, UPT, UR10, 0x3, UPT ;  /* 0x000000030a00788c */ /* 0x000fe2000bf05270 */
[----:B------:R-:W-:Y:S01]  /*01c0*/  ISETP.NE.AND P1, PT, RZ, UR5, PT ;  /* 0x00000005ff007c0c */ /* 0x000fe2000bf25270 */
[----:B------:R-:W-:Y:S02]  /*01d0*/  UIADD3 UR18, UR5, -0x1, URZ ;  /* 0xffffffff05127890 */ /* 0x000fe4000fffe03f */
[----:B------:R-:W-:Y:S02]  /*01e0*/  UISETP.EQ.OR UP0, UPT, UR10, URZ, !UP0 ;  /* 0x0000003f0a00728c */ /* 0x000fe4000c702670 */
[----:B------:R-:W-:Y:S02]  /*01f0*/  UISETP.GE.U32.AND UP1, UPT, UR18, 0x2, UPT ;  /* 0x000000021200788c */ /* 0x000fe4000bf26070 */
[----:B------:R-:W-:-:S04]  /*0200*/  UISETP.EQ.AND UP0, UPT, UR5, URZ, UP0 ;  /* 0x0000003f0500728c */ /* 0x000fc80008702270 */
[----:B------:R-:W-:-:S04]  /*0210*/  USEL UR54, URZ, 0x1, !UP0 ;  /* 0x000000013f367887 */ /* 0x000fc8000c000000 */
[----:B------:R-:W-:Y:S01]  /*0220*/  USEL UR54, UR54, 0x2, UP1 ;  /* 0x0000000236367887 */ /* 0x000fe20008800000 */
[----:B0-----:R-:W-:-:S13]  /*0230*/  ISETP.NE.AND P0, PT, R2, RZ, PT ;  /* 0x000000ff0200720c */ /* 0x001fda0003f05270 */
[----:B------:R-:W-:Y:S05]  /*0240*/  @P0 BRA `(.L_x_2) ;  /* 0x0000000000500947 */ /* 0x000fea0003800000 */
[----:B------:R-:W0:Y:S01]  /*0250*/  S2UR UR8, SR_CgaCtaId ;  /* 0x00000000000879c3 */ /* 0x000e220000008800 */
[----:B------:R-:W-:Y:S01]  /*0260*/  UMOV UR4, 0x400 ;  /* 0x0000040000047882 */ /* 0x000fe20000000000 */
[----:B------:R-:W-:Y:S01]  /*0270*/  UMOV UR5, 0x1 ;  /* 0x0000000100057882 */ /* 0x000fe20000000000 */
[----:B------:R-:W-:Y:S01]  /*0280*/  UMOV UR6, 0x100 ;  /* 0x0000010000067882 */ /* 0x000fe20000000000 */
[----:B------:R-:W-:Y:S01]  /*0290*/  ELECT P0, URZ, PT ;  /* 0x00000000003f782f */ /* 0x000fe20003800000 */
[----:B------:R-:W-:-:S04]  /*02a0*/  UIADD3 UR6, -UR6, 0x100000, URZ ;  /* 0x0010000006067890 */ /* 0x000fc8000fffe13f */
[----:B------:R-:W-:Y:S02]  /*02b0*/  USHF.L.U32 UR7, UR6, 0xb, URZ ;  /* 0x0000000b06077899 */ /* 0x000fe4000800063f */
[----:B------:R-:W-:Y:S02]  /*02c0*/  USHF.L.U32 UR6, UR6, 0x1, URZ ;  /* 0x0000000106067899 */ /* 0x000fe4000800063f */
[----:B0-----:R-:W-:Y:S02]  /*02d0*/  ULEA UR8, UR8, UR4, 0x18 ;  /* 0x0000000408087291 */ /* 0x001fe4000f8ec03f */
[----:B------:R-:W-:-:S04]  /*02e0*/  UIADD3 UR4, -UR5, 0x100000, URZ ;  /* 0x0010000005047890 */ /* 0x000fc8000fffe13f */
[----:B------:R-:W-:Y:S02]  /*02f0*/  USHF.L.U32 UR5, UR4, 0xb, URZ ;  /* 0x0000000b04057899 */ /* 0x000fe4000800063f */
[----:B------:R-:W-:Y:S01]  /*0300*/  USHF.L.U32 UR4, UR4, 0x1, URZ ;  /* 0x0000000104047899 */ /* 0x000fe2000800063f */
[----:B------:R-:W0:Y:S11]  /*0310*/  FENCE.VIEW.ASYNC.S ;  /* 0x00000000000073c6 */ /* 0x000e360000000000 */
[----:B0-----:R0:W1:Y:S01]  /*0320*/  SYNCS.EXCH.64 URZ, [UR8], UR4 ;  /* 0x00000004083f75b2 */ /* 0x0010620008000100 */
[----:B------:R0:W2:Y:S01]  /*0330*/  SYNCS.EXCH.64 URZ, [UR8+0x18], UR6 ;  /* 0x00001806083f75b2 */ /* 0x0000a20008000100 */
[----:B------:R0:W3:Y:S01]  /*0340*/  SYNCS.EXCH.64 URZ, [UR8+0x8], UR4 ;  /* 0x00000804083f75b2 */ /* 0x0000e20008000100 */
[----:B------:R0:W4:Y:S01]  /*0350*/  SYNCS.EXCH.64 URZ, [UR8+0x20], UR6 ;  /* 0x00002006083f75b2 */ /* 0x0001220008000100 */
[----:B------:R0:W0:Y:S01]  /*0360*/  SYNCS.EXCH.64 URZ, [UR8+0x10], UR4 ;  /* 0x00001004083f75b2 */ /* 0x0000220008000100 */
[----:B------:R0:W0:Y:S01]  /*0370*/  SYNCS.EXCH.64 URZ, [UR8+0x28], UR6 ;  /* 0x00002806083f75b2 */ /* 0x0000220008000100 */
[----:B------:R-:W-:Y:S01]  /*0380*/  NOP ;  /* 0x0000000000007918 */ /* 0x000fe20000000000 */
.L_x_2:
[----:B------:R-:W5:Y:S01]  /*0390*/  SHFL.IDX PT, R0, R0, RZ, 0x1f ;  /* 0x00001fff00007589 */ /* 0x000f6200000e0000 */
[----:B------:R-:W-:Y:S01]  /*03a0*/  ELECT P0, URZ, PT ;  /* 0x00000000003f782f */ /* 0x000fe20003800000 */
[----:B------:R-:W1:Y:S01]  /*03b0*/  S2UR UR17, SR_CTAID.Y ;  /* 0x00000000001179c3 */ /* 0x000e620000002600 */
[----:B0-----:R-:W-:Y:S01]  /*03c0*/  ULDC UR5, c[0x0][0x65c] ;  /* 0x0001970000057ab9 */ /* 0x001fe20000000800 */
[----:B------:R-:W-:Y:S01]  /*03d0*/  UMOV UR12, 0x20 ;  /* 0x00000020000c7882 */ /* 0x000fe20000000000 */
[----:B------:R-:W-:Y:S01]  /*03e0*/  UISETP.NE.AND UP2, UPT, UR5, 0x1, UPT ;  /* 0x000000010500788c */ /* 0x000fe2000bf45270 */
[----:B------:R-:W-:Y:S01]  /*03f0*/  NOP ;  /* 0x0000000000007918 */ /* 0x000fe20000000000 */
[----:B------:R-:W-:Y:S02]  /*0400*/  NOP ;  /* 0x0000000000007918 */ /* 0x000fe40000000000 */
[----:B------:R-:W-:Y:S01]  /*0410*/  UP2UR UR55, UPR, URZ, 0x4 ;  /* 0x000000043f377883 */ /* 0x000fe20008000000 */
[----:B------:R-:W0:Y:S01]  /*0420*/  S2UR UR4, SR_CTAID.X ;  /* 0x00000000000479c3 */ /* 0x000e220000002500 */
[----:B------:R-:W-:-:S02]  /*0430*/  PLOP3.LUT P2, PT, PT, PT, UP2, 0x80, 0x0 ;  /* 0x000000000000781c */ /* 0x000fc40003f4f028 */
[----:B------:R-:W-:Y:S02]  /*0440*/  PLOP3.LUT P4, PT, PT, PT, UP2, 0x80, 0x0 ;  /* 0x000000000000781c */ /* 0x000fe40003f8f028 */
[----:B------:R-:W-:Y:S01]  /*0450*/  PLOP3.LUT P3, PT, PT, PT, UP2, 0x80, 0x0 ;  /* 0x000000000000781c */ /* 0x000fe20003f6f028 */
[----:B------:R-:W-:Y:S01]  /*0460*/  @UP2 ULDC UR14, c[0x0][0x10] ;  /* 0x00000400000e2ab9 */ /* 0x000fe20000000800 */
[----:B------:R-:W-:Y:S01]  /*0470*/  @UP2 UMOV UR9, URZ ;  /* 0x0000003f00092c82 */ /* 0x000fe20008000000 */
[----:B------:R-:W-:Y:S01]  /*0480*/  @!UP2 ULDC UR11, c[0x0][0xc] ;  /* 0x00000300000baab9 */ /* 0x000fe20000000800 */
[----:B-----5:R-:W-:Y:S01]  /*0490*/  ISETP.NE.OR P0, PT, R0, RZ, !P0 ;  /* 0x000000ff0000720c */ /* 0x020fe20004705670 */
[----:B-1----:R-:W-:Y:S02]  /*04a0*/  @UP2 UMOV UR7, UR17 ;  /* 0x0000001100072c82 */ /* 0x002fe40008000000 */
[----:B------:R-:W-:Y:S01]  /*04b0*/  @UP2 UMOV UR8, UR7 ;  /* 0x0000000700082c82 */ /* 0x000fe20008000000 */
[----:B------:R-:W-:Y:S01]  /*04c0*/  @!UP2 UMOV UR7, UR17 ;  /* 0x000000110007ac82 */ /* 0x000fe20008000000 */
[----:B0-----:R-:W-:-:S08]  /*04d0*/  @UP2 UIMAD.WIDE.U32 UR14, UR4, UR14, UR8 ;  /* 0x0000000e040e22a5 */ /* 0x001fd0000f8e0008 */
[----:B------:R-:W-:Y:S01]  /*04e0*/  VOTEU.ALL UP0, P0 ;  /* 0x00000000003f7886 */ /* 0x000fe20000000000 */
[----:B------:R-:W-:Y:S01]  /*04f0*/  VOTEU.ALL UP1, P0 ;  /* 0x00000000003f7886 */ /* 0x000fe20000020000 */
[----:B------:R-:W-:Y:S01]  /*0500*/  IMAD.U32 R2, RZ, RZ, UR14 ;  /* 0x0000000eff027e24 */ /* 0x000fe2000f8e00ff */
[----:B------:R-:W-:Y:S02]  /*0510*/  MOV R3, UR15 ;  /* 0x0000000f00037c02 */ /* 0x000fe40008000f00 */
[----:B------:R-:W0:Y:S01]  /*0520*/  @!UP0 S2UR UR6, SR_CgaCtaId ;  /* 0x00000000000689c3 */ /* 0x000e220000008800 */
[----:B------:R-:W-:Y:S01]  /*0530*/  @!UP0 UMOV UR5, 0x400 ;  /* 0x0000040000058882 */ /* 0x000fe20000000000 */
[----:B------:R-:W-:-:S04]  /*0540*/  @!UP0 UIADD3 UR12, -UR12, 0x100000, URZ ;  /* 0x001000000c0c8890 */ /* 0x000fc8000fffe13f */
[----:B------:R-:W-:Y:S02]  /*0550*/  @!UP0 USHF.L.U32 UR13, UR12, 0xb, URZ ;  /* 0x0000000b0c0d8899 */ /* 0x000fe4000800063f */
[----:B------:R-:W-:Y:S02]  /*0560*/  @!UP0 USHF.L.U32 UR12, UR12, 0x1, URZ ;  /* 0x000000010c0c8899 */ /* 0x000fe4000800063f */
[----:B0-----:R-:W-:Y:S01]  /*0570*/  @!UP0 ULEA UR16, UR6, UR5, 0x18 ;  /* 0x0000000506108291 */ /* 0x001fe2000f8ec03f */
[----:B------:R-:W-:Y:S01]  /*0580*/  VOTEU.ALL UP0, P0 ;  /* 0x00000000003f7886 */ /* 0x000fe20000000000 */
[----:B------:R-:W-:Y:S01]  /*0590*/  PLOP3.LUT P0, PT, PT, PT, UP2, 0x80, 0x0 ;  /* 0x000000000000781c */ /* 0x000fe20003f0f028 */
[----:B------:R-:W-:Y:S01]  /*05a0*/  UMOV UR5, URZ ;  /* 0x0000003f00057c82 */ /* 0x000fe20008000000 */
[----:B------:R-:W-:Y:S01]  /*05b0*/  @UP2 UMOV UR6, URZ ;  /* 0x0000003f00062c82 */ /* 0x000fe20008000000 */
[----:B------:R-:W-:Y:S02]  /*05c0*/  @!UP2 UIMAD.WIDE.U32 UR8, UR11, UR7, UR4 ;  /* 0x000000070b08a2a5 */ /* 0x000fe4000f8e0004 */
[----:B------:R-:W-:-:S04]  /*05d0*/  @UP2 UIADD3 UR6, UR15, UR6, URZ ;  /* 0x000000060f062290 */ /* 0x000fc8000fffe03f */
[----:B------:R-:W-:Y:S01]  /*05e0*/  MOV R5, UR9 ;  /* 0x0000000900057c02 */ /* 0x000fe20008000f00 */
[----:B------:R-:W0:Y:S02]  /*05f0*/  FENCE.VIEW.ASYNC.S ;  /* 0x00000000000073c6 */ /* 0x000e240000000000 */
[----:B0-----:R0:W2:Y:S01]  /*0600*/  @!UP0 SYNCS.EXCH.64 URZ, [UR16+0x40], UR12 ;  /* 0x0000400c103f85b2 */ /* 0x0010a20008000100 */
[----:B------:R-:W-:Y:S02]  /*0610*/  @P2 IMAD.U32 R6, RZ, RZ, UR6 ;  /* 0x00000006ff062e24 */ /* 0x000fe4000f8e00ff */
[----:B------:R-:W-:Y:S01]  /*0620*/  @P0 IMAD.MOV.U32 R7, RZ, RZ, R2 ;  /* 0x000000ffff070224 */ /* 0x000fe200078e0002 */
[----:B------:R-:W-:Y:S01]  /*0630*/  MOV R2, UR8 ;  /* 0x0000000800027c02 */ /* 0x000fe20008000f00 */
[----:B------:R-:W-:Y:S02]  /*0640*/  @!P4 IMAD.MOV.U32 R6, RZ, RZ, R5 ;  /* 0x000000ffff06c224 */ /* 0x000fe400078e0005 */
[----:B------:R-:W-:-:S02]  /*0650*/  IMAD.U32 R3, RZ, RZ, UR9 ;  /* 0x00000009ff037e24 */ /* 0x000fc4000f8e00ff */
[----:B------:R-:W-:Y:S01]  /*0660*/  @!P3 IMAD.MOV.U32 R7, RZ, RZ, R2 ;  /* 0x000000ffff07b224 */ /* 0x000fe200078e0002 */
[----:B------:R0:W-:Y:S01]  /*0670*/  STL [R1+0x200], R6 ;  /* 0x0002000601007387 */ /* 0x0001e20000100800 */
[----:B------:R-:W-:-:S03]  /*0680*/  IMAD.U32 R4, RZ, RZ, UR8 ;  /* 0x00000008ff047e24 */ /* 0x000fc6000f8e00ff */
[----:B------:R0:W-:Y:S01]  /*0690*/  STL [R1+0x204], R7 ;  /* 0x0002040701007387 */ /* 0x0001e20000100800 */
[----:B------:R0:W2:Y:S01]  /*06a0*/  @!UP1 SYNCS.EXCH.64 URZ, [UR16+0x48], UR12 ;  /* 0x0000480c103f95b2 */ /* 0x0000a20008000100 */
[----:B------:R-:W-:Y:S01]  /*06b0*/  NOP ;  /* 0x0000000000007918 */ /* 0x000fe20000000000 */
[----:B--234-:R-:W-:Y:S06]  /*06c0*/  BAR.SYNC.DEFER_BLOCKING 0x0 ;  /* 0x0000000000007b1d */ /* 0x01cfec0000010000 */
[----:B------:R-:W-:Y:S05]  /*06d0*/  @!P1 BRA `(.L_x_3) ;  /* 0x000001e000b49947 */ /* 0x000fea0003800000 */
[----:B------:R-:W-:-:S06]  /*06e0*/  UISETP.GT.U32.AND UP0, UPT, UR18, 0x1, UPT ;  /* 0x000000011200788c */ /* 0x000fcc000bf04070 */
[----:B------:R-:W-:-:S13]  /*06f0*/  PLOP3.LUT P0, PT, PT, PT, UP0, 0x80, 0x0 ;  /* 0x000000000000781c */ /* 0x000fda0003f0f008 */
[----:B0-----:R-:W-:Y:S05]  /*0700*/  @P0 EXIT ;  /* 0x000000000000094d */ /* 0x001fea0003800000 */
[----:B------:R-:W-:Y:S01]  /*0710*/  ULDC.64 UR8, c[0x0][0x650] ;  /* 0x0001940000087ab9 */ /* 0x000fe20000000a00 */
[----:B------:R-:W-:Y:S01]  /*0720*/  UMOV UR43, 0xffffffff ;  /* 0xffffffff002b7882 */ /* 0x000fe20000000000 */
[----:B------:R-:W-:Y:S01]  /*0730*/  ISETP.GE.U32.AND P0, PT, R7, UR8, PT ;  /* 0x0000000807007c0c */ /* 0x000fe2000bf06070 */
[----:B------:R-:W-:Y:S01]  /*0740*/  UMOV UR41, 0xffffffff ;  /* 0xffffffff00297882 */ /* 0x000fe20000000000 */
[----:B------:R-:W-:Y:S01]  /*0750*/  UMOV UR42, 0xffffffff ;  /* 0xffffffff002a7882 */ /* 0x000fe20000000000 */
[----:B------:R-:W-:Y:S02]  /*0760*/  PRMT R0, RZ, 0x7610, R0 ;  /* 0x00007610ff007816 */ /* 0x000fe40000000000 */
[----:B------:R-:W-:-:S13]  /*0770*/  ISETP.GE.U32.AND.EX P0, PT, R6, UR9, PT, P0 ;  /* 0x0000000906007c0c */ /* 0x000fda000bf06100 */
[----:B------:R-:W-:Y:S05]  /*0780*/  @P0 BRA `(.L_x_4) ;  /* 0x0000000400800947 */ /* 0x000fea0003800000 */
[----:B------:R-:W-:Y:S01]  /*0790*/  I2FP.F32.U32 R0, UR4 ;  /* 0x0000000400007c45 */ /* 0x000fe20008201000 */
[----:B------:R-:W-:Y:S01]  /*07a0*/  ULDC.64 UR16, c[0x0][0x628] ;  /* 0x00018a0000107ab9 */ /* 0x000fe20000000a00 */
[----:B------:R-:W-:Y:S01]  /*07b0*/  ULDC UR6, c[0x0][0x150] ;  /* 0x0000540000067ab9 */ /* 0x000fe20000000800 */
[----:B------:R-:W-:Y:S01]  /*07c0*/  ISETP.NE.U32.AND P0, PT, RZ, UR16, PT ;  /* 0x00000010ff007c0c */ /* 0x000fe2000bf05070 */
[----:B------:R-:W-:Y:S01]  /*07d0*/  ULDC UR15, c[0x0][0x630] ;  /* 0x00018c00000f7ab9 */ /* 0x000fe20000000800 */
[----:B------:R-:W-:Y:S01]  /*07e0*/  FMUL R0, R0, UR6 ;  /* 0x0000000600007c20 */ /* 0x000fe20008400000 */
[----:B------:R-:W-:Y:S01]  /*07f0*/  R2UR UR18, R7 ;  /* 0x00000000071272ca */ /* 0x000fe200000e0000 */
[----:B------:R-:W-:Y:S01]  /*0800*/  ULDC UR20, c[0x0][0x154] ;  /* 0x0000550000147ab9 */ /* 0x000fe20000000800 */
[----:B------:R-:W-:Y:S01]  /*0810*/  ISETP.NE.AND.EX P0, PT, RZ, UR17, PT, P0 ;  /* 0x00000011ff007c0c */ /* 0x000fe2000bf05300 */
[----:B------:R0:W1:Y:S01]  /*0820*/  F2I.U32.TRUNC.NTZ R2, R0 ;  /* 0x0000000000027305 */ /* 0x000062000020f000 */
[----:B------:R-:W-:-:S02]  /*0830*/  R2UR UR19, R6 ;  /* 0x00000000061372ca */ /* 0x000fc400000e0000 */
[----:B------:R-:W-:Y:S02]  /*0840*/  R2UR UR8, R7 ;  /* 0x00000000070872ca */ /* 0x000fe400000e0000 */
[----:B------:R-:W-:-:S07]  /*0850*/  R2UR UR9, R6 ;  /* 0x00000000060972ca */ /* 0x000fce00000e0000 */
[----:B0-----:R-:W-:Y:S08]  /*0860*/  @!P0 BRA `(.L_x_5) ;  /* 0x0000000000308947 */ /* 0x001ff00003800000 */
[----:B------:R-:W-:Y:S01]  /*0870*/  R2UR UR8, R7 ;  /* 0x00000000070872ca */ /* 0x000fe200000e0000 */
[----:B------:R-:W-:Y:S01]  /*0880*/  ULDC UR6, c[0x0][0x634] ;  /* 0x00018d0000067ab9 */ /* 0x000fe20000000800 */
[----:B------:R-:W-:-:S11]  /*0890*/  R2UR UR14, R6 ;  /* 0x00000000060e72ca */ /* 0x000fd600000e0000 */
[----:B------:R-:W-:-:S04]  /*08a0*/  UIADD3 UR6, UP0, UR8, UR6, URZ ;  /* 0x0000000608067290 */ /* 0x000fc8000ff1e03f */
[----:B------:R-:W-:-:S04]  /*08b0*/  UIADD3.X UR14, URZ, UR14, URZ, UP0, !UPT ;  /* 0x0000000e3f0e7290 */ /* 0x000fc800087fe43f */
[----:B------:R-:W-:-:S04]  /*08c0*/  UIMAD.WIDE.U32 UR8, UR14, UR16, URZ ;  /* 0x000000100e0872a5 */ /* 0x000fc8000f8e003f */
[----:B------:R-:W-:Y:S02]  /*08d0*/  UIMAD.WIDE.U32 UR10, UP0, UR6, UR17, UR8 ;  /* 0x00000011060a72a5 */ /* 0x000fe4000f800008 */
[----:B------:R-:W-:Y:S02]  /*08e0*/  UIMAD.WIDE.U32 UR8, UR6, UR16, URZ ;  /* 0x00000010060872a5 */ /* 0x000fe4000f8e003f */
[----:B------:R-:W-:Y:S02]  /*08f0*/  UIADD3.X UR13, URZ, URZ, URZ, UP0, !UPT ;  /* 0x0000003f3f0d7290 */ /* 0x000fe400087fe43f */
[----:B------:R-:W-:Y:S01]  /*0900*/  UIADD3 URZ, UP0, UR9, UR10, URZ ;  /* 0x0000000a093f7290 */ /* 0x000fe2000ff1e03f */
[----:B------:R-:W-:-:S03]  /*0910*/  UMOV UR12, UR11 ;  /* 0x0000000b000c7c82 */ /* 0x000fc60008000000 */
[----:B------:R-:W-:-:S12]  /*0920*/  UIMAD.WIDE.U32.X UR8, UR14, UR17, UR12, UP0 ;  /* 0x000000110e0872a5 */ /* 0x000fd800080e040c */
.L_x_5:
[----:B------:R-:W-:Y:S01]  /*0930*/  USHF.R.U64 UR42, UR8, UR15, UR9 ;  /* 0x0000000f082a7299 */ /* 0x000fe20008001209 */
[----:B------:R-:W-:Y:S01]  /*0940*/  I2FP.F32.U32 R0, UR7 ;  /* 0x0000000700007c45 */ /* 0x000fe20008201000 */
[----:B------:R-:W-:Y:S01]  /*0950*/  USHF.R.U32.HI UR5, URZ, UR15, UR9 ;  /* 0x0000000f3f057299 */ /* 0x000fe20008011609 */
[----:B-1----:R-:W-:Y:S01]  /*0960*/  R2UR UR12, R2 ;  /* 0x00000000020c72ca */ /* 0x002fe200000e0000 */
[----:B------:R-:W-:Y:S02]  /*0970*/  UIADD3 UR6, UP0, URZ, -UR42, URZ ;  /* 0x8000002a3f067290 */ /* 0x000fe4000ff1e03f */
[----:B------:R-:W-:Y:S01]  /*0980*/  FMUL R0, R0, UR20 ;  /* 0x0000001400007c20 */ /* 0x000fe20008400000 */
[----:B------:R-:W-:Y:S01]  /*0990*/  ULDC.64 UR8, c[0x0][0x620] ;  /* 0x0001880000087ab9 */ /* 0x000fe20000000a00 */
[----:B------:R-:W-:Y:S01]  /*09a0*/  UIADD3.X UR5, URZ, ~UR5, URZ, UP0, !UPT ;  /* 0x800000053f057290 */ /* 0x000fe200087fe43f */
[----:B------:R-:W-:Y:S01]  /*09b0*/  UMOV UR10, UR18 ;  /* 0x00000012000a7c82 */ /* 0x000fe20008000000 */
[----:B------:R-:W-:-:S02]  /*09c0*/  UMOV UR11, UR19 ;  /* 0x00000013000b7c82 */ /* 0x000fc40008000000 */
[----:B------:R-:W-:Y:S01]  /*09d0*/  UIMAD UR5, UR5, UR8, URZ ;  /* 0x00000008050572a4 */ /* 0x000fe2000f8e023f */
[----:B------:R-:W0:Y:S01]  /*09e0*/  F2I.U32.TRUNC.NTZ R0, R0 ;  /* 0x0000000000007305 */ /* 0x000e22000020f000 */
[----:B------:R-:W-:Y:S02]  /*09f0*/  UIMAD.WIDE.U32 UR10, UR6, UR8, UR10 ;  /* 0x00000008060a72a5 */ /* 0x000fe4000f8e000a */
[----:B------:R-:W-:Y:S01]  /*0a00*/  UIMAD UR6, UR6, UR9, UR5 ;  /* 0x00000009060672a4 */ /* 0x000fe2000f8e0205 */
[----:B------:R-:W-:Y:S01]  /*0a10*/  ULDC UR21, c[0x0][0x658] ;  /* 0x0001960000157ab9 */ /* 0x000fe20000000800 */
[----:B------:R-:W-:Y:S02]  /*0a20*/  UMOV UR19, 0xffffffff ;  /* 0xffffffff00137882 */ /* 0x000fe40000000000 */
[----:B------:R-:W-:Y:S01]  /*0a30*/  UIADD3 UR6, UR11, UR6, URZ ;  /* 0x000000060b067290 */ /* 0x000fe2000fffe03f */
[----:B------:R-:W-:Y:S01]  /*0a40*/  ULDC UR15, c[0x0][0x618] ;  /* 0x00018600000f7ab9 */ /* 0x000fe20000000800 */
[----:B------:R-:W-:Y:S01]  /*0a50*/  ULDC.64 UR8, c[0x0][0x640] ;  /* 0x0001900000087ab9 */ /* 0x000fe20000000a00 */
[----:B------:R-:W-:Y:S01]  /*0a60*/  USHF.L.U32 UR11, UR19, UR21, URZ ;  /* 0x00000015130b7299 */ /* 0x000fe2000800063f */
[----:B------:R-:W-:Y:S01]  /*0a70*/  ISETP.NE.U32.AND P0, PT, RZ, UR8, PT ;  /* 0x00000008ff007c0c */ /* 0x000fe2000bf05070 */
[----:B------:R-:W-:-:S02]  /*0a80*/  USHF.R.U64 UR19, UR10, UR15, UR6 ;  /* 0x0000000f0a137299 */ /* 0x000fc40008001206 */
[----:B------:R-:W-:Y:S01]  /*0a90*/  USHF.R.U32.HI UR10, URZ, UR15, UR6 ;  /* 0x0000000f3f0a7299 */ /* 0x000fe20008011606 */
[----:B0-----:R-:W-:Y:S01]  /*0aa0*/  R2UR UR14, R0 ;  /* 0x00000000000e72ca */ /* 0x001fe200000e0000 */
[----:B------:R-:W-:Y:S01]  /*0ab0*/  ULDC UR17, c[0x0][0x608] ;  /* 0x0001820000117ab9 */ /* 0x000fe20000000800 */
[----:B------:R-:W-:Y:S01]  /*0ac0*/  ISETP.NE.AND.EX P0, PT, RZ, UR9, PT, P0 ;  /* 0x00000009ff007c0c */ /* 0x000fe2000bf05300 */
[----:B------:R-:W-:Y:S02]  /*0ad0*/  USHF.R.U64 UR23, UR19, UR17, UR10 ;  /* 0x0000001113177299 */ /* 0x000fe4000800120a */
[----:B------:R-:W-:Y:S01]  /*0ae0*/  USHF.R.U32.HI UR10, URZ, UR17, UR10 ;  /* 0x000000113f0a7299 */ /* 0x000fe2000801160a */
[----:B------:R-:W-:Y:S01]  /*0af0*/  UMOV UR16, 0x1 ;  /* 0x0000000100107882 */ /* 0x000fe20000000000 */
[----:B------:R-:W-:Y:S02]  /*0b00*/  UIADD3 UR12, -UR12, URZ, URZ ;  /* 0x0000003f0c0c7290 */ /* 0x000fe4000fffe13f */
[----:B------:R-:W-:-:S02]  /*0b10*/  USHF.R.U64 UR24, UR23, UR21, UR10 ;  /* 0x0000001517187299 */ /* 0x000fc4000800120a */
[----:B------:R-:W-:Y:S01]  /*0b20*/  USHF.L.U32 UR6, UR16, UR21, URZ ;  /* 0x0000001510067299 */ /* 0x000fe2000800063f */
[----:B------:R-:W-:Y:S01]  /*0b30*/  ULDC UR13, c[0x0][0x144] ;  /* 0x00005100000d7ab9 */ /* 0x000fe20000000800 */
[----:B------:R-:W-:Y:S01]  /*0b40*/  ULDC UR5, c[0x0][0x600] ;  /* 0x0001800000057ab9 */ /* 0x000fe20000000800 */
[----:B------:R-:W-:Y:S02]  /*0b50*/  ULOP3.LUT UR16, URZ, UR11, URZ, 0x33, !UPT ;  /* 0x0000000b3f107292 */ /* 0x000fe4000f8e333f */
[----:B------:R-:W-:Y:S02]  /*0b60*/  USHF.R.U32.HI UR11, URZ, UR21, UR10 ;  /* 0x000000153f0b7299 */ /* 0x000fe4000801160a */
[----:B------:R-:W-:Y:S02]  /*0b70*/  UIADD3 UR18, UR5, -0x1, URZ ;  /* 0xffffffff05127890 */ /* 0x000fe4000fffe03f */
[----:B------:R-:W-:Y:S02]  /*0b80*/  UIADD3 UR20, -UR14, URZ, URZ ;  /* 0x0000003f0e147290 */ /* 0x000fe4000fffe13f */
[----:B------:R-:W-:Y:S01]  /*0b90*/  UIMAD UR4, UR13, UR12, UR4 ;  /* 0x0000000c0d0472a4 */ /* 0x000fe2000f8e0204 */
[----:B------:R-:W-:Y:S01]  /*0ba0*/  ULDC UR25, c[0x0][0x148] ;  /* 0x0000520000197ab9 */ /* 0x000fe20000000800 */
[----:B------:R-:W-:Y:S01]  /*0bb0*/  ULDC UR21, c[0x0][0x648] ;  /* 0x0001920000157ab9 */ /* 0x000fe20000000800 */
[----:B------:R-:W-:Y:S01]  /*0bc0*/  ULDC UR22, c[0x0][0x638] ;  /* 0x00018e0000167ab9 */ /* 0x000fe20000000800 */
[----:B------:R-:W-:Y:S01]  /*0bd0*/  UMOV UR10, UR24 ;  /* 0x00000018000a7c82 */ /* 0x000fe20008000000 */
[----:B------:R-:W-:Y:S07]  /*0be0*/  @!P0 BRA `(.L_x_6) ;  /* 0x0000000000308947 */ /* 0x000fee0003800000 */
[----:B------:R-:W-:Y:S02]  /*0bf0*/  ULDC UR14, c[0x0][0x64c] ;  /* 0x00019300000e7ab9 */ /* 0x000fe40000000800 */
        /* <DEDUP_REMOVED lines=8> */
[----:B------:R-:W-:-:S07]  /*0c80*/  UIMAD.WIDE.U32.X UR8, UR17, UR9, UR14, UP0 ;  /* 0x00000009110872a5 */ /* 0x000fce00080e040e */
[----:B------:R-:W-:Y:S01]  /*0c90*/  UMOV UR10, UR8 ;  /* 0x00000008000a7c82 */ /* 0x000fe20008000000 */
[----:B------:R-:W-:-:S05]  /*0ca0*/  UMOV UR11, UR9 ;  /* 0x00000009000b7c82 */ /* 0x000fca0008000000 */
.L_x_6:
[----:B------:R-:W-:Y:S01]  /*0cb0*/  UISETP.NE.AND UP0, UPT, UR55, URZ, UPT ;  /* 0x0000003f3700728c */ /* 0x000fe2000bf05270 */
[----:B------:R-:W-:Y:S01]  /*0cc0*/  MOV R0, 0x1 ;  /* 0x0000000100007802 */ /* 0x000fe20000000f00 */
[----:B------:R-:W-:Y:S02]  /*0cd0*/  USHF.R.U64 UR8, UR10, UR21, UR11 ;  /* 0x000000150a087299 */ /* 0x000fe4000800120b */
[----:B------:R-:W-:Y:S02]  /*0ce0*/  ULOP3.LUT UR16, UR23, UR16, URZ, 0xc0, !UPT ;  /* 0x0000001017107292 */ /* 0x000fe4000f8ec03f */
[----:B------:R-:W-:Y:S02]  /*0cf0*/  ULOP3.LUT UR18, UR19, UR18, URZ, 0xc0, !UPT ;  /* 0x0000001213127292 */ /* 0x000fe4000f8ec03f */
[----:B------:R-:W-:-:S03]  /*0d00*/  UIMAD UR16, UR6, UR8, UR16 ;  /* 0x00000008061072a4 */ /* 0x000fc6000f8e0210 */
[----:B------:R-:W-:Y:S02]  /*0d10*/  @UP0 UIMAD UR4, UR25, UR20, UR7 ;  /* 0x00000014190402a4 */ /* 0x000fe4000f8e0207 */
[----:B------:R-:W-:-:S04]  /*0d20*/  UIADD3 UR7, -UR8, URZ, URZ ;  /* 0x0000003f08077290 */ /* 0x000fc8000fffe13f */
[----:B------:R-:W-:-:S03]  /*0d30*/  UIMAD UR6, UR7, UR22, UR24 ;  /* 0x00000016070672a4 */ /* 0x000fc6000f8e0218 */
[----:B------:R-:W-:Y:S01]  /*0d40*/  ULDC UR7, c[0x0][0x610] ;  /* 0x0001840000077ab9 */ /* 0x000fe20000000800 */
[----:B------:R-:W-:Y:S02]  /*0d50*/  UIMAD UR6, UR6, UR5, UR18 ;  /* 0x00000005060672a4 */ /* 0x000fe4000f8e0212 */
[----:B------:R-:W-:-:S04]  /*0d60*/  UIMAD UR4, UR16, UR7, UR4 ;  /* 0x00000007100472a4 */ /* 0x000fc8000f8e0204 */
[----:B------:R-:W-:Y:S02]  /*0d70*/  USEL UR41, UR6, UR4, !UP0 ;  /* 0x0000000406297287 */ /* 0x000fe4000c000000 */
[----:B------:R-:W-:-:S12]  /*0d80*/  USEL UR43, UR4, UR6, !UP0 ;  /* 0x00000006042b7287 */ /* 0x000fd8000c000000 */
.L_x_4:
[----:B------:R-:W-:-:S08]  /*0d90*/  NOP ;  /* 0x0000000000007918 */ /* 0x000fd00000000000 */
[----:B------:R-:W0:Y:S02]  /*0da0*/  USETMAXREG.TRY_ALLOC.CTAPOOL UP0, 0xf0 ;  /* 0x000000f0000079c8 */ /* 0x000e240008000600 */
[----:B0-----:R-:W-:-:S13]  /*0db0*/  PLOP3.LUT P0, PT, PT, PT, UP0, 0x80, 0x0 ;  /* 0x000000000000781c */ /* 0x001fda0003f0f008 */
[----:B------:R-:W-:Y:S05]  /*0dc0*/  @!P0 BRA `(.L_x_4) ;  /* 0xfffffffc00f08947 */ /* 0x000fea000383ffff */
[----:B------:R-:W-:Y:S01]  /*0dd0*/  ULDC.64 UR4, c[0x0][0x598] ;  /* 0x0001660000047ab9 */ /* 0x000fe20000000a00 */
[----:B------:R-:W-:Y:S01]  /*0de0*/  ULDC.64 UR36, c[0x0][0x208] ;  /* 0x0000820000247ab9 */ /* 0x000fe20000000a00 */
[----:B------:R-:W-:-:S04]  /*0df0*/  ISETP.NE.U32.AND P0, PT, RZ, UR4, PT ;  /* 0x00000004ff007c0c */ /* 0x000fc8000bf05070 */
[----:B------:R-:W-:-:S13]  /*0e00*/  ISETP.NE.AND.EX P0, PT, RZ, UR5, PT, P0 ;  /* 0x00000005ff007c0c */ /* 0x000fda000bf05300 */
[----:B------:R-:W-:Y:S05]  /*0e10*/  @!P0 BRA `(.L_x_7) ;  /* 0x00000000001c8947 */ /* 0x000fea0003800000 */
[----:B------:R-:W0:Y:S02]  /*0e20*/  LDC.64 R2, c[0x0][0x598] ;  /* 0x00016600ff027b82 */ /* 0x000e240000000a00 */
[----:B0-----:R-:W2:Y:S02]  /*0e30*/  LDG.E.64 R2, desc[UR36][R2.64] ;  /* 0x0000002402027981 */ /* 0x001ea4000c1e1b00 */
[----:B--2---:R-:W-:-:S04]  /*0e40*/  ISETP.NE.U32.AND P0, PT, R2, RZ, PT ;  /* 0x000000ff0200720c */ /* 0x004fc80003f05070 */
[----:B------:R-:W-:-:S13]  /*0e50*/  ISETP.NE.AND.EX P0, PT, R3, RZ, PT, P0 ;  /* 0x000000ff0300720c */ /* 0x000fda0003f05300 */
[----:B------:R-:W-:Y:S05]  /*0e60*/  @!P0 BRA `(.L_x_7) ;  /* 0x0000000000088947 */ /* 0x000fea0003800000 */
[----:B------:R0:W5:Y:S01]  /*0e70*/  LD.E R2, desc[UR36][R2.64] ;  /* 0x0000002402027980 */ /* 0x000162000c101900 */
[----:B------:R-:W-:Y:S05]  /*0e80*/  BRA `(.L_x_8) ;  /* 0x0000000000247947 */ /* 0x000fea0003800000 */
.L_x_7:
[----:B------:R-:W-:Y:S02]  /*0e90*/  ULDC.64 UR4, c[0x0][0x588] ;  /* 0x0001620000047ab9 */ /* 0x000fe40000000a00 */
[----:B------:R-:W-:-:S04]  /*0ea0*/  ISETP.NE.U32.AND P0, PT, RZ, UR4, PT ;  /* 0x00000004ff007c0c */ /* 0x000fc8000bf05070 */
[----:B------:R-:W-:-:S13]  /*0eb0*/  ISETP.NE.AND.EX P0, PT, RZ, UR5, PT, P0 ;  /* 0x00000005ff007c0c */ /* 0x000fda000bf05300 */
[----:B------:R-:W-:Y:S05]  /*0ec0*/  @!P0 BRA `(.L_x_9) ;  /* 0x00000000000c8947 */ /* 0x000fea0003800000 */
[----:B------:R-:W0:Y:S02]  /*0ed0*/  LDC.64 R2, c[0x0][0x588] ;  /* 0x00016200ff027b82 */ /* 0x000e240000000a00 */
[----:B0-----:R1:W5:Y:S01]  /*0ee0*/  LDG.E R2, desc[UR36][R2.64] ;  /* 0x0000002402027981 */ /* 0x001362000c1e1900 */
[----:B------:R-:W-:Y:S05]  /*0ef0*/  BRA `(.L_x_8) ;  /* 0x0000000000087947 */ /* 0x000fea0003800000 */
.L_x_9:
[----:B------:R-:W-:Y:S02]  /*0f00*/  ULDC UR4, c[0x0][0x580] ;  /* 0x0001600000047ab9 */ /* 0x000fe40000000800 */
[----:B------:R-:W-:-:S07]  /*0f10*/  IMAD.U32 R2, RZ, RZ, UR4 ;  /* 0x00000004ff027e24 */ /* 0x000fce000f8e00ff */
.L_x_8:
[----:B------:R-:W-:Y:S02]  /*0f20*/  ULDC.64 UR4, c[0x0][0x5a0] ;  /* 0x0001680000047ab9 */ /* 0x000fe40000000a00 */
[----:B------:R-:W-:-:S04]  /*0f30*/  ISETP.NE.U32.AND P0, PT, RZ, UR4, PT ;  /* 0x00000004ff007c0c */ /* 0x000fc8000bf05070 */
[----:B------:R-:W-:-:S13]  /*0f40*/  ISETP.NE.AND.EX P0, PT, RZ, UR5, PT, P0 ;  /* 0x00000005ff007c0c */ /* 0x000fda000bf05300 */
[----:B------:R-:W-:Y:S05]  /*0f50*/  @!P0 BRA `(.L_x_10) ;  /* 0x00000000001c8947 */ /* 0x000fea0003800000 */
[----:B------:R-:W2:Y:S02]  /*0f60*/  LDC.64 R4, c[0x0][0x5a0] ;  /* 0x00016800ff047b82 */ /* 0x000ea40000000a00 */
[----:B--2---:R-:W2:Y:S02]  /*0f70*/  LDG.E.64 R4, desc[UR36][R4.64] ;  /* 0x0000002404047981 */ /* 0x004ea4000c1e1b00 */
[----:B--2---:R-:W-:-:S04]  /*0f80*/  ISETP.NE.U32.AND P0, PT, R4, RZ, PT ;  /* 0x000000ff0400720c */ /* 0x004fc80003f05070 */
[----:B------:R-:W-:-:S13]  /*0f90*/  ISETP.NE.AND.EX P0, PT, R5, RZ, PT, P0 ;  /* 0x000000ff0500720c */ /* 0x000fda0003f05300 */
[----:B------:R-:W-:Y:S05]  /*0fa0*/  @!P0 BRA `(.L_x_10) ;  /* 0x0000000000088947 */ /* 0x000fea0003800000 */
[----:B------:R2:W5:Y:S01]  /*0fb0*/  LD.E R16, desc[UR36][R4.64] ;  /* 0x0000002404107980 */ /* 0x000562000c101900 */
[----:B------:R-:W-:Y:S05]  /*0fc0*/  BRA `(.L_x_11) ;  /* 0x0000000000247947 */ /* 0x000fea0003800000 */
.L_x_10:
[----:B------:R-:W-:Y:S02]  /*0fd0*/  ULDC.64 UR4, c[0x0][0x590] ;  /* 0x0001640000047ab9 */ /* 0x000fe40000000a00 */
[----:B------:R-:W-:-:S04]  /*0fe0*/  ISETP.NE.U32.AND P0, PT, RZ, UR4, PT ;  /* 0x00000004ff007c0c */ /* 0x000fc8000bf05070 */
[----:B------:R-:W-:-:S13]  /*0ff0*/  ISETP.NE.AND.EX P0, PT, RZ, UR5, PT, P0 ;  /* 0x00000005ff007c0c */ /* 0x000fda000bf05300 */
[----:B------:R-:W-:Y:S05]  /*1000*/  @!P0 BRA `(.L_x_12) ;  /* 0x00000000000c8947 */ /* 0x000fea0003800000 */
[----:B------:R-:W2:Y:S02]  /*1010*/  LDC.64 R16, c[0x0][0x590] ;  /* 0x00016400ff107b82 */ /* 0x000ea40000000a00 */
[----:B--2---:R3:W5:Y:S01]  /*1020*/  LDG.E R16, desc[UR36][R16.64] ;  /* 0x0000002410107981 */ /* 0x004762000c1e1900 */
[----:B------:R-:W-:Y:S05]  /*1030*/  BRA `(.L_x_11) ;  /* 0x0000000000087947 */ /* 0x000fea0003800000 */
.L_x_12:
[----:B------:R-:W-:Y:S02]  /*1040*/  ULDC UR4, c[0x0][0x584] ;  /* 0x0001610000047ab9 */ /* 0x000fe40000000800 */
[----:B------:R-:W-:-:S07]  /*1050*/  IMAD.U32 R16, RZ, RZ, UR4 ;  /* 0x00000004ff107e24 */ /* 0x000fce000f8e00ff */
.L_x_11:
[----:B------:R-:W-:-:S13]  /*1060*/  LOP3.LUT P0, RZ, R0, 0xff, RZ, 0xc0, !PT ;  /* 0x000000ff00ff7812 */ /* 0x000fda000780c0ff */
[----:B------:R-:W-:Y:S05]  /*1070*/  @!P0 EXIT ;  /* 0x000000000000894d */ /* 0x000fea0003800000 */
[----:B------:R-:W-:Y:S01]  /*1080*/  ULDC UR4, c[0x0][0x28c] ;  /* 0x0000a30000047ab9 */ /* 0x000fe20000000800 */
[----:B------:R-:W-:Y:S01]  /*1090*/  UMOV UR38, URZ ;  /* 0x0000003f00267c82 */ /* 0x000fe20008000000 */
[----:B------:R-:W-:Y:S01]  /*10a0*/  UIADD3 UR4, UR4, 0x1f, URZ ;  /* 0x0000001f04047890 */ /* 0x000fe2000fffe03f */
[----:B------:R-:W-:-:S03]  /*10b0*/  UMOV UR39, URZ ;  /* 0x0000003f00277c82 */ /* 0x000fc60008000000 */
[----:B------:R-:W-:-:S04]  /*10c0*/  USHF.R.S32.HI UR5, URZ, 0x1f, UR4 ;  /* 0x0000001f3f057899 */ /* 0x000fc80008011404 */
[----:B------:R-:W-:-:S04]  /*10d0*/  ULEA.HI UR5, UR5, UR4, URZ, 0x5 ;  /* 0x0000000405057291 */ /* 0x000fc8000f8f283f */
[----:B------:R-:W-:-:S12]  /*10e0*/  USHF.R.S32.HI UR40, URZ, 0x5, UR5 ;  /* 0x000000053f287899 */ /* 0x000fd80008011405 */
.L_x_551:
[----:B01----:R-:W0:Y:S01]  /*10f0*/  S2R R3, SR_CgaCtaId ;  /* 0x0000000000037919 */ /* 0x003e220000008800 */
[----:B------:R-:W-:-:S04]  /*1100*/  MOV R0, 0x400 ;  /* 0x0000040000007802 */ /* 0x000fc80000000f00 */
[----:B0-----:R-:W-:-:S04]  /*1110*/  LEA R18, R3, R0, 0x18 ;  /* 0x0000000003127211 */ /* 0x001fc800078ec0ff */
[----:B------:R-:W-:-:S04]  /*1120*/  IADD3 R0, R18, 0x800, RZ ;  /* 0x0000080012007810 */ /* 0x000fc80007ffe0ff */
[----:B------:R-:W-:-:S13]  /*1130*/  LOP3.LUT P0, RZ, R0, 0x9f, RZ, 0xc0, !PT ;  /* 0x0000009f00ff7812 */ /* 0x000fda000780c0ff */
[----:B--234-:R-:W-:Y:S05]  /*1140*/  @!P0 BRA `(.L_x_13) ;  /* 0x0000000000408947 */ /* 0x01cfea0003800000 */
[----:B------:R-:W-:Y:S01]  /*1150*/  MOV R0, 0x0 ;  /* 0x0000000000007802 */ /* 0x000fe20000000f00 */
[----:B------:R-:W-:Y:S01]  /*1160*/  ULDC.64 UR4, c[0x4][0x70] ;  /* 0x01001c0000047ab9 */ /* 0x000fe20000000a00 */
[----:B------:R-:W-:Y:S01]  /*1170*/  ULDC.64 UR6, c[0x4][0x8] ;  /* 0x0100020000067ab9 */ /* 0x000fe20000000a00 */
[----:B--2---:R-:W-:Y:S01]  /*1180*/  IMAD.U32 R4, RZ, RZ, UR4 ;  /* 0x00000004ff047e24 */ /* 0x004fe2000f8e00ff */
[----:B------:R0:W1:Y:S01]  /*1190*/  LDC.64 R14, c[0x4][R0] ;  /* 0x01000000000e7b82 */ /* 0x0000620000000a00 */
[----:B------:R-:W-:Y:S01]  /*11a0*/  IMAD.U32 R5, RZ, RZ, UR5 ;  /* 0x00000005ff057e24 */ /* 0x000fe2000f8e00ff */
[----:B------:R-:W-:Y:S01]  /*11b0*/  ULDC.64 UR4, c[0x4][0x78] ;  /* 0x01001e0000047ab9 */ /* 0x000fe20000000a00 */
[----:B------:R-:W-:Y:S01]  /*11c0*/  IMAD.U32 R10, RZ, RZ, UR6 ;  /* 0x00000006ff0a7e24 */ /* 0x000fe2000f8e00ff */
[----:B------:R-:W-:Y:S01]  /*11d0*/  MOV R6, UR4 ;  /* 0x0000000400067c02 */ /* 0x000fe20008000f00 */
[----:B------:R-:W-:Y:S01]  /*11e0*/  IMAD.U32 R7, RZ, RZ, UR5 ;  /* 0x00000005ff077e24 */ /* 0x000fe2000f8e00ff */
[----:B------:R-:W-:Y:S01]  /*11f0*/  MOV R11, UR7 ;  /* 0x00000007000b7c02 */ /* 0x000fe20008000f00 */
[----:B------:R-:W-:Y:S01]  /*1200*/  IMAD.MOV.U32 R8, RZ, RZ, 0x70 ;  /* 0x00000070ff087424 */ /* 0x000fe200078e00ff */
[----:B------:R-:W-:Y:S01]  /*1210*/  MOV R13, RZ ;  /* 0x000000ff000d7202 */ /* 0x000fe20000000f00 */
[----:B0-----:R-:W-:-:S07]  /*1220*/  IMAD.MOV.U32 R12, RZ, RZ, 0x1 ;  /* 0x00000001ff0c7424 */ /* 0x001fce00078e00ff */
[----:B------:R-:W-:-:S07]  /*1230*/  LEPC R20, `(.L_x_13) ;  /* 0x000000001014794e */ /* 0x000fce0000000000 */
[----:B-1-3-5:R-:W-:Y:S05]  /*1240*/  CALL.ABS.NOINC R14 ;  /* 0x000000000e007343 */ /* 0x02afea0003c00000 */
.L_x_13:
[----:B------:R-:W-:-:S05]  /*1250*/  VIADD R19, R18, 0x18800 ;  /* 0x0001880012137836 */ /* 0x000fca0000000000 */
[----:B------:R-:W-:-:S13]  /*1260*/  LOP3.LUT P0, RZ, R19, 0x3ff, RZ, 0xc0, !PT ;  /* 0x000003ff13ff7812 */ /* 0x000fda000780c0ff */
[----:B------:R-:W-:Y:S05]  /*1270*/  @!P0 BRA `(.L_x_14) ;  /* 0x00000000007c8947 */ /* 0x000fea0003800000 */
[----:B---3--:R-:W-:Y:S01]  /*1280*/  MOV R17, 0x0 ;  /* 0x0000000000117802 */ /* 0x008fe20000000f00 */
[----:B------:R-:W-:Y:S01]  /*1290*/  ULDC.64 UR4, c[0x4][0x70] ;  /* 0x01001c0000047ab9 */ /* 0x000fe20000000a00 */
[----:B------:R-:W-:Y:S01]  /*12a0*/  ULDC.64 UR6, c[0x4][0x78] ;  /* 0x01001e0000067ab9 */ /* 0x000fe20000000a00 */
[----:B--2---:R-:W-:Y:S01]  /*12b0*/  IMAD.U32 R4, RZ, RZ, UR4 ;  /* 0x00000004ff047e24 */ /* 0x004fe2000f8e00ff */
[----:B------:R0:W1:Y:S01]  /*12c0*/  LDC.64 R14, c[0x4][R17] ;  /* 0x01000000110e7b82 */ /* 0x0000620000000a00 */
[----:B------:R-:W-:Y:S01]  /*12d0*/  MOV R5, UR5 ;  /* 0x0000000500057c02 */ /* 0x000fe20008000f00 */
[----:B------:R-:W-:Y:S01]  /*12e0*/  ULDC.64 UR4, c[0x4][0x10] ;  /* 0x0100040000047ab9 */ /* 0x000fe20000000a00 */
[----:B------:R-:W-:Y:S01]  /*12f0*/  IMAD.U32 R6, RZ, RZ, UR6 ;  /* 0x00000006ff067e24 */ /* 0x000fe2000f8e00ff */
[----:B------:R-:W-:Y:S01]  /*1300*/  MOV R10, UR4 ;  /* 0x00000004000a7c02 */ /* 0x000fe20008000f00 */
[----:B------:R-:W-:Y:S01]  /*1310*/  IMAD.U32 R7, RZ, RZ, UR7 ;  /* 0x00000007ff077e24 */ /* 0x000fe2000f8e00ff */
[----:B------:R-:W-:Y:S01]  /*1320*/  MOV R12, 0x1 ;  /* 0x00000001000c7802 */ /* 0x000fe20000000f00 */
[----:B------:R-:W-:-:S02]  /*1330*/  IMAD.U32 R11, RZ, RZ, UR5 ;  /* 0x00000005ff0b7e24 */ /* 0x000fc4000f8e00ff */
[----:B------:R-:W-:Y:S02]  /*1340*/  IMAD.MOV.U32 R8, RZ, RZ, 0x70 ;  /* 0x00000070ff087424 */ /* 0x000fe400078e00ff */
[----:B0-----:R-:W-:-:S07]  /*1350*/  IMAD.MOV.U32 R13, RZ, RZ, RZ ;  /* 0x000000ffff0d7224 */ /* 0x001fce00078e00ff */
[----:B------:R-:W-:-:S07]  /*1360*/  LEPC R20, `(.L_x_15) ;  /* 0x000000001014794e */ /* 0x000fce0000000000 */
[----:B-1---5:R-:W-:Y:S05]  /*1370*/  CALL.ABS.NOINC R14 ;  /* 0x000000000e007343 */ /* 0x022fea0003c00000 */
.L_x_15:
[----:B------:R0:W1:Y:S01]  /*1380*/  LDC.64 R14, c[0x4][R17] ;  /* 0x01000000110e7b82 */ /* 0x0000620000000a00 */
[----:B------:R-:W-:Y:S01]  /*1390*/  ULDC.64 UR4, c[0x4][0x70] ;  /* 0x01001c0000047ab9 */ /* 0x000fe20000000a00 */
[----:B------:R-:W-:Y:S01]  /*13a0*/  ULDC.64 UR6, c[0x4][0x10] ;  /* 0x0100040000067ab9 */ /* 0x000fe20000000a00 */
[----:B------:R-:W-:Y:S01]  /*13b0*/  IMAD.U32 R4, RZ, RZ, UR4 ;  /* 0x00000004ff047e24 */ /* 0x000fe2000f8e00ff */
[----:B------:R-:W-:Y:S01]  /*13c0*/  MOV R5, UR5 ;  /* 0x0000000500057c02 */ /* 0x000fe20008000f00 */
[----:B------:R-:W-:Y:S01]  /*13d0*/  ULDC.64 UR4, c[0x4][0x78] ;  /* 0x01001e0000047ab9 */ /* 0x000fe20000000a00 */
[----:B------:R-:W-:Y:S01]  /*13e0*/  MOV R10, UR6 ;  /* 0x00000006000a7c02 */ /* 0x000fe20008000f00 */
[----:B------:R-:W-:Y:S01]  /*13f0*/  IMAD.U32 R6, RZ, RZ, UR4 ;  /* 0x00000004ff067e24 */ /* 0x000fe2000f8e00ff */
[----:B------:R-:W-:Y:S01]  /*1400*/  MOV R12, 0x1 ;  /* 0x00000001000c7802 */ /* 0x000fe20000000f00 */
[----:B------:R-:W-:Y:S02]  /*1410*/  IMAD.U32 R7, RZ, RZ, UR5 ;  /* 0x00000005ff077e24 */ /* 0x000fe4000f8e00ff */
[----:B------:R-:W-:-:S02]  /*1420*/  IMAD.U32 R11, RZ, RZ, UR7 ;  /* 0x00000007ff0b7e24 */ /* 0x000fc4000f8e00ff */
[----:B------:R-:W-:Y:S02]  /*1430*/  IMAD.MOV.U32 R8, RZ, RZ, 0x70 ;  /* 0x00000070ff087424 */ /* 0x000fe400078e00ff */
[----:B0-----:R-:W-:-:S07]  /*1440*/  IMAD.MOV.U32 R13, RZ, RZ, RZ ;  /* 0x000000ffff0d7224 */ /* 0x001fce00078e00ff */
[----:B------:R-:W-:-:S07]  /*1450*/  LEPC R20, `(.L_x_14) ;  /* 0x000000001014794e */ /* 0x000fce0000000000 */
[----:B-1----:R-:W-:Y:S05]  /*1460*/  CALL.ABS.NOINC R14 ;  /* 0x000000000e007343 */ /* 0x002fea0003c00000 */
.L_x_14:
[----:B---3--:R-:W0:Y:S01]  /*1470*/  S2R R17, SR_TID.X ;  /* 0x0000000000117919 */ /* 0x008e220000002100 */
[----:B------:R-:W-:-:S06]  /*1480*/  ULOP3.LUT UR4, UR54, 0x1, URZ, 0xfc, !UPT ;  /* 0x0000000136047892 */ /* 0x000fcc000f8efc3f */
[----:B------:R-:W-:Y:S01]  /*1490*/  IMAD.U32 R0, RZ, RZ, UR4 ;  /* 0x00000004ff007e24 */ /* 0x000fe2000f8e00ff */
[----:B------:R-:W-:-:S04]  /*14a0*/  UMOV UR4, 0xffffffff ;  /* 0xffffffff00047882 */ /* 0x000fc80000000000 */
[----:B------:R-:W-:Y:S02]  /*14b0*/  ISETP.NE.AND P0, PT, R0, 0x3, PT ;  /* 0x000000030000780c */ /* 0x000fe40003f05270 */
[----:B0-----:R-:W-:-:S04]  /*14c0*/  LOP3.LUT R13, R17, 0x80, RZ, 0xc0, !PT ;  /* 0x00000080110d7812 */ /* 0x001fc800078ec0ff */
[----:B------:R-:W-:Y:S01]  /*14d0*/  SHF.R.U32.HI R13, RZ, 0x7, R13 ;  /* 0x00000007ff0d7819 */ /* 0x000fe2000001160d */
[----:B------:R-:W-:Y:S06]  /*14e0*/  BRA.DIV UR4, `(.L_x_16) ;  /* 0x000001fa04fc7947 */ /* 0x000fec000b800000 */
.L_x_578:
[----:B------:R-:W-:Y:S05]  /*14f0*/  @!P0 BRA `(.L_x_17) ;  /* 0x0000000000048947 */ /* 0x000fea0003800000 */
[----:B------:R-:W-:Y:S01]  /*1500*/  BPT.TRAP 0x1 ;  /* 0x000000040000795c */ /* 0x000fe20000300000 */
.L_x_17:
[----:B------:R-:W-:Y:S01]  /*1510*/  MOV R3, UR39 ;  /* 0x0000002700037c02 */ /* 0x000fe20008000f00 */
[----:B------:R-:W-:-:S04]  /*1520*/  IMAD.U32 R0, RZ, RZ, UR38 ;  /* 0x00000026ff007e24 */ /* 0x000fc8000f8e00ff */
[----:B------:R-:W-:Y:S01]  /*1530*/  IMAD R3, R3, 0x8, R18 ;  /* 0x0000000803037824 */ /* 0x000fe200078e0212 */
[----:B------:R-:W-:-:S04]  /*1540*/  SHF.L.U32 R0, R0, 0x1f, RZ ;  /* 0x0000001f00007819 */ /* 0x000fc800000006ff */
[----:B------:R0:W1:Y:S01]  /*1550*/  SYNCS.PHASECHK.TRANS64.TRYWAIT P1, [R3+URZ], R0 ;  /* 0x00000000030075a7 */ /* 0x000062000802017f */
[----:B------:R-:W-:Y:S05]  /*1560*/  @!P0 BRA `(.L_x_18) ;  /* 0x0000000000048947 */ /* 0x000fea0003800000 */
[----:B------:R-:W-:Y:S01]  /*1570*/  BPT.TRAP 0x1 ;  /* 0x000000040000795c */ /* 0x000fe20000300000 */
.L_x_18:
[----:B-1----:R-:W-:Y:S05]  /*1580*/  @P1 BRA `(.L_x_19) ;  /* 0x0000000000081947 */ /* 0x002fea0003800000 */
[----:B------:R-:W1:Y:S02]  /*1590*/  SYNCS.PHASECHK.TRANS64.TRYWAIT P1, [R3+URZ], R0 ;  /* 0x00000000030075a7 */ /* 0x000e64000802017f */
[----:B-1----:R-:W-:Y:S05]  /*15a0*/  @!P1 BRA `(.L_x_20) ;  /* 0x000001f800e89947 */ /* 0x002fea0003800000 */
.L_x_19:
[----:B------:R-:W-:-:S04]  /*15b0*/  UIADD3 UR4, UR39, 0x1, URZ ;  /* 0x0000000127047890 */ /* 0x000fc8000fffe03f */
[----:B------:R-:W-:Y:S02]  /*15c0*/  UISETP.NE.AND UP0, UPT, UR4, 0x3, UPT ;  /* 0x000000030400788c */ /* 0x000fe4000bf05270 */
[----:B--2---:R-:W-:Y:S02]  /*15d0*/  MOV R4, UR4 ;  /* 0x0000000400047c02 */ /* 0x004fe40008000f00 */
[----:B------:R-:W-:Y:S02]  /*15e0*/  USEL UR4, URZ, 0x1, UP0 ;  /* 0x000000013f047887 */ /* 0x000fe40008000000 */
[----:B------:R-:W-:Y:S02]  /*15f0*/  PLOP3.LUT P1, PT, PT, PT, UP0, 0x80, 0x0 ;  /* 0x000000000000781c */ /* 0x000fe40003f2f008 */
[----:B------:R-:W-:Y:S02]  /*1600*/  ULOP3.LUT UR4, UR38, UR4, URZ, 0x3c, !UPT ;  /* 0x0000000426047292 */ /* 0x000fe4000f8e3c3f */
[----:B------:R-:W-:-:S04]  /*1610*/  SEL R4, R4, RZ, P1 ;  /* 0x000000ff04047207 */ /* 0x000fc80000800000 */
[----:B------:R-:W-:Y:S01]  /*1620*/  IMAD.U32 R6, RZ, RZ, UR4 ;  /* 0x00000004ff067e24 */ /* 0x000fe2000f8e00ff */
[----:B------:R-:W-:Y:S06]  /*1630*/  @!P0 BRA `(.L_x_21) ;  /* 0x0000000000048947 */ /* 0x000fec0003800000 */
[----:B------:R-:W-:Y:S01]  /*1640*/  BPT.TRAP 0x1 ;  /* 0x000000040000795c */ /* 0x000fe20000300000 */
.L_x_21:
[----:B01----:R-:W0:Y:S01]  /*1650*/  S2R R0, SR_TID.X ;  /* 0x0000000000007919 */ /* 0x003e220000002100 */
[----:B------:R-:W-:Y:S01]  /*1660*/  USHF.L.U32 UR4, UR39, 0xd, URZ ;  /* 0x0000000d27047899 */ /* 0x000fe2000800063f */
[----:B------:R-:W-:Y:S01]  /*1670*/  IMAD.MOV.U32 R11, RZ, RZ, 0x90 ;  /* 0x00000090ff0b7424 */ /* 0x000fe200078e00ff */
[----:B------:R-:W-:Y:S01]  /*1680*/  LEA R8, R4, R18, 0x3 ;  /* 0x0000001204087211 */ /* 0x000fe200078e18ff */
[----:B------:R-:W-:Y:S01]  /*1690*/  IMAD.U32 R14, RZ, RZ, UR40 ;  /* 0x00000028ff0e7e24 */ /* 0x000fe2000f8e00ff */
[----:B------:R-:W-:-:S04]  /*16a0*/  SHF.L.U32 R7, R6, 0x1f, RZ ;  /* 0x0000001f06077819 */ /* 0x000fc800000006ff */
[----:B------:R-:W-:Y:S02]  /*16b0*/  ISETP.NE.AND P2, PT, R14, 0x1, PT ;  /* 0x000000010e00780c */ /* 0x000fe40003f45270 */
[----:B0-----:R-:W-:Y:S01]  /*16c0*/  SHF.R.U32.HI R5, RZ, 0x2, R0 ;  /* 0x00000002ff057819 */ /* 0x001fe20000011600 */
[C---:B------:R-:W-:Y:S01]  /*16d0*/  IMAD.SHL.U32 R3, R0.reuse, 0x8, RZ ;  /* 0x0000000800037824 */ /* 0x040fe200078e00ff */
[----:B------:R-:W-:Y:S02]  /*16e0*/  SHF.L.U32 R9, R0, 0x4, RZ ;  /* 0x0000000400097819 */ /* 0x000fe400000006ff */
[C---:B------:R-:W-:Y:S02]  /*16f0*/  LOP3.LUT R12, R5.reuse, 0x3, RZ, 0xc0, !PT ;  /* 0x00000003050c7812 */ /* 0x040fe400078ec0ff */
[----:B------:R-:W-:Y:S02]  /*1700*/  LOP3.LUT R10, R5, 0x4, RZ, 0xc0, !PT ;  /* 0x00000004050a7812 */ /* 0x000fe400078ec0ff */
[----:B------:R-:W-:-:S02]  /*1710*/  LOP3.LUT R3, R3, 0x18, R12, 0xe2, !PT ;  /* 0x0000001803037812 */ /* 0x000fc400078ee20c */
[----:B------:R-:W-:Y:S02]  /*1720*/  LOP3.LUT R9, R9, 0xe00, RZ, 0xc0, !PT ;  /* 0x00000e0009097812 */ /* 0x000fe400078ec0ff */
[----:B------:R-:W-:Y:S02]  /*1730*/  LOP3.LUT R0, R3, R10, RZ, 0xfc, !PT ;  /* 0x0000000a03007212 */ /* 0x000fe400078efcff */
[----:B------:R-:W-:Y:S02]  /*1740*/  LOP3.LUT P1, RZ, R5, 0x4, RZ, 0xc0, !PT ;  /* 0x0000000405ff7812 */ /* 0x000fe4000782c0ff */
[----:B------:R-:W-:Y:S02]  /*1750*/  LOP3.LUT R13, R0, R9, RZ, 0xfc, !PT ;  /* 0x00000009000d7212 */ /* 0x000fe400078efcff */
[----:B------:R-:W-:Y:S02]  /*1760*/  SEL R11, R11, 0x70, !P1 ;  /* 0x000000700b0b7807 */ /* 0x000fe40004800000 */
[----:B------:R-:W-:-:S05]  /*1770*/  LOP3.LUT R3, R13, UR4, RZ, 0xfc, !PT ;  /* 0x000000040d037c12 */ /* 0x000fca000f8efcff */
[----:B------:R-:W-:Y:S01]  /*1780*/  IMAD R3, R3, 0x4, R18 ;  /* 0x0000000403037824 */ /* 0x000fe200078e0212 */
[----:B------:R0:W1:Y:S06]  /*1790*/  SYNCS.PHASECHK.TRANS64.TRYWAIT P1, [R8+URZ], R7 ;  /* 0x00000007080075a7 */ /* 0x00006c000802017f */
[----:B------:R-:W-:Y:S05]  /*17a0*/  WARPSYNC.ALL ;  /* 0x0000000000007948 */ /* 0x000fea0003800000 */
[----:B------:R-:W-:Y:S01]  /*17b0*/  IMAD.IADD R0, R3, 0x1, R11 ;  /* 0x0000000103007824 */ /* 0x000fe200078e020b */
[----:B------:R-:W-:Y:S04]  /*17c0*/  LDS R24, [R3+0x800] ;  /* 0x0008000003187984 */ /* 0x000fe80000000800 */
        /* <DEDUP_REMOVED lines=8> */
[----:B------:R-:W2:Y:S04]  /*1850*/  LDS R27, [R0+0xc00] ;  /* 0x000c0000001b7984 */ /* 0x000ea80000000800 */
[----:B------:R-:W-:Y:S04]  /*1860*/  LDS R162, [R0+0x4800] ;  /* 0x0048000000a27984 */ /* 0x000fe80000000800 */
[----:B------:R-:W-:Y:S04]  /*1870*/  LDS R163, [R0+0x4c00] ;  /* 0x004c000000a37984 */ /* 0x000fe80000000800 */
[----:B------:R-:W-:Y:S04]  /*1880*/  LDS R158, [R0+0x900] ;  /* 0x00090000009e7984 */ /* 0x000fe80000000800 */
[----:B------:R-:W-:Y:S04]  /*1890*/  LDS R159, [R0+0xd00] ;  /* 0x000d0000009f7984 */ /* 0x000fe80000000800 */
[----:B------:R-:W-:Y:S04]  /*18a0*/  LDS R154, [R0+0x4900] ;  /* 0x00490000009a7984 */ /* 0x000fe80000000800 */
[----:B------:R-:W3:Y:S01]  /*18b0*/  LDS R155, [R0+0x4d00] ;  /* 0x004d0000009b7984 */ /* 0x000ee20000000800 */
[----:B------:R-:W-:Y:S01]  /*18c0*/  R2UR UR4, R19 ;  /* 0x00000000130472ca */ /* 0x000fe200000e0000 */
[----:B--2---:R-:W-:Y:S01]  /*18d0*/  WARPGROUP.ARRIVE ;  /* 0x00000000000079c5 */ /* 0x004fe20000000000 */
[----:B------:R-:W-:Y:S01]  /*18e0*/  UMOV UR7, 0x40000040 ;  /* 0x4000004000077882 */ /* 0x000fe20000000000 */
[----:B-----5:R2:W-:Y:S01]  /*18f0*/  STL [R1+0x420], R16 ;  /* 0x0004201001007387 */ /* 0x0205e20000100800 */
[----:B------:R-:W-:-:S03]  /*1900*/  UMOV UR11, UR7 ;  /* 0x00000007000b7c82 */ /* 0x000fc60008000000 */
[----:B------:R4:W-:Y:S04]  /*1910*/  STL [R1+0x41c], R13 ;  /* 0x00041c0d01007387 */ /* 0x0009e80000100800 */
[----:B------:R0:W-:Y:S02]  /*1920*/  STL [R1+0x418], R12 ;  /* 0x0004180c01007387 */ /* 0x0001e40000100800 */
[----:B------:R-:W-:Y:S02]  /*1930*/  USHF.R.U32.HI UR4, URZ, 0x4, UR4 ;  /* 0x000000043f047899 */ /* 0x000fe40008011604 */
[----:B------:R1:W-:Y:S02]  /*1940*/  STL [R1+0x414], R11 ;  /* 0x0004140b01007387 */ /* 0x0003e40000100800 */
[----:B------:R-:W-:-:S02]  /*1950*/  ULOP3.LUT UR4, UR4, 0x3fff, URZ, 0xc0, !UPT ;  /* 0x00003fff04047892 */ /* 0x000fc4000f8ec03f */
[----:B------:R3:W-:Y:S02]  /*1960*/  STL [R1+0x410], R10 ;  /* 0x0004100a01007387 */ /* 0x0007e40000100800 */
[----:B------:R-:W-:Y:S02]  /*1970*/  ULOP3.LUT UR4, UR4, 0x10000, URZ, 0xfc, !UPT ;  /* 0x0001000004047892 */ /* 0x000fe4000f8efc3f */
[----:B------:R3:W-:Y:S02]  /*1980*/  STL [R1+0x40c], R9 ;  /* 0x00040c0901007387 */ /* 0x0007e40000100800 */
[----:B------:R-:W-:Y:S02]  /*1990*/  ULEA UR6, UR39, UR4, 0xb ;  /* 0x0000000427067291 */ /* 0x000fe4000f8e583f */
[----:B------:R3:W-:Y:S04]  /*19a0*/  STL [R1+0x408], R7 ;  /* 0x0004080701007387 */ /* 0x0007e80000100800 */
[----:B------:R3:W-:Y:S01]  /*19b0*/  STL [R1+0x404], R6 ;  /* 0x0004040601007387 */ /* 0x0007e20000100800 */
[----:B------:R-:W-:-:S02]  /*19c0*/  UMOV UR10, UR6 ;  /* 0x00000006000a7c82 */ /* 0x000fc40008000000 */
[----:B------:R-:W-:Y:S01]  /*19d0*/  HGMMA.64x256x8.F32.TF32 R24, R24, gdesc[UR4], RZ, !UPT, gsb0 ;  /* 0x07e0000418187df0 */ /* 0x000fe2000c0028ff */
[----:B------:R3:W-:Y:S04]  /*19e0*/  STL [R1+0x400], R5 ;  /* 0x0004000501007387 */ /* 0x0007e80000100800 */
[----:B------:R3:W-:Y:S04]  /*19f0*/  STL [R1+0x3fc], R4 ;  /* 0x0003fc0401007387 */ /* 0x0007e80000100800 */
[----:B------:R3:W-:Y:S01]  /*1a00*/  STL [R1+0x3f8], R2 ;  /* 0x0003f80201007387 */ /* 0x0007e20000100800 */
[----:B------:R-:W-:-:S03]  /*1a10*/  WARPGROUP.DEPBAR.LE gsb0, 0x0 ;  /* 0x00008000000079c5 */ /* 0x000fc60000010000 */
[----:B------:R-:W-:Y:S01]  /*1a20*/  STL.64 [R1], R24 ;  /* 0x0000001801007387 */ /* 0x000fe20000100a00 */
[----:B------:R-:W-:Y:S01]  /*1a30*/  MOV R235, R59 ;  /* 0x0000003b00eb7202 */ /* 0x000fe20000000f00 */
[----:B------:R-:W-:Y:S01]  /*1a40*/  IMAD.MOV.U32 R234, RZ, RZ, R60 ;  /* 0x000000ffffea7224 */ /* 0x000fe200078e003c */
[----:B------:R-:W-:Y:S01]  /*1a50*/  MOV R232, R62 ;  /* 0x0000003e00e87202 */ /* 0x000fe20000000f00 */
[----:B------:R-:W-:Y:S01]  /*1a60*/  STL.64 [R1+0x8], R26 ;  /* 0x0000081a01007387 */ /* 0x000fe20000100a00 */
[----:B------:R-:W-:Y:S01]  /*1a70*/  IMAD.MOV.U32 R233, RZ, RZ, R61 ;  /* 0x000000ffffe97224 */ /* 0x000fe200078e003d */
[----:B------:R-:W-:Y:S01]  /*1a80*/  MOV R229, R65 ;  /* 0x0000004100e57202 */ /* 0x000fe20000000f00 */
[----:B------:R-:W-:Y:S01]  /*1a90*/  IMAD.MOV.U32 R231, RZ, RZ, R63 ;  /* 0x000000ffffe77224 */ /* 0x000fe200078e003f */
        /* <DEDUP_REMOVED lines=57> */
[----:B------:R-:W-:Y:S01]  /*1e30*/  MOV R187, R107 ;  /* 0x0000006b00bb7202 */ /* 0x000fe20000000f00 */
[----:B------:R-:W-:Y:S01]  /*1e40*/  IMAD.MOV.U32 R186, RZ, RZ, R108 ;  /* 0x000000ffffba7224 */ /* 0x000fe200078e006c */
        /* <DEDUP_REMOVED lines=29> */
[----:B--2---:R-:W-:Y:S01]  /*2020*/  IMAD.MOV.U32 R16, RZ, RZ, R138 ;  /* 0x000000ffff107224 */ /* 0x004fe200078e008a */
[----:B------:R-:W-:Y:S01]  /*2030*/  MOV R15, R139 ;  /* 0x0000008b000f7202 */ /* 0x000fe20000000f00 */
[----:B------:R-:W-:Y:S01]  /*2040*/  IMAD.MOV.U32 R14, RZ, RZ, R140 ;  /* 0x000000ffff0e7224 */ /* 0x000fe200078e008c */
[----:B----4-:R-:W-:Y:S01]  /*2050*/  MOV R13, R141 ;  /* 0x0000008d000d7202 */ /* 0x010fe20000000f00 */
[----:B0-----:R-:W-:Y:S01]  /*2060*/  IMAD.MOV.U32 R12, RZ, RZ, R142 ;  /* 0x000000ffff0c7224 */ /* 0x001fe200078e008e */
[----:B-1----:R-:W-:Y:S01]  /*2070*/  MOV R11, R143 ;  /* 0x0000008f000b7202 */ /* 0x002fe20000000f00 */
[----:B---3--:R-:W-:Y:S01]  /*2080*/  IMAD.MOV.U32 R10, RZ, RZ, R144 ;  /* 0x000000ffff0a7224 */ /* 0x008fe200078e0090 */
[----:B------:R-:W-:Y:S01]  /*2090*/  MOV R9, R145 ;  /* 0x0000009100097202 */ /* 0x000fe20000000f00 */
[----:B------:R-:W-:Y:S01]  /*20a0*/  IMAD.MOV.U32 R8, RZ, RZ, R146 ;  /* 0x000000ffff087224 */ /* 0x000fe200078e0092 */
[----:B------:R-:W-:Y:S01]  /*20b0*/  MOV R7, R147 ;  /* 0x0000009300077202 */ /* 0x000fe20000000f00 */
[----:B------:R-:W-:Y:S01]  /*20c0*/  IMAD.MOV.U32 R6, RZ, RZ, R148 ;  /* 0x000000ffff067224 */ /* 0x000fe200078e0094 */
[----:B------:R-:W-:Y:S01]  /*20d0*/  MOV R5, R149 ;  /* 0x0000009500057202 */ /* 0x000fe20000000f00 */
[----:B------:R-:W-:Y:S01]  /*20e0*/  IMAD.MOV.U32 R4, RZ, RZ, R150 ;  /* 0x000000ffff047224 */ /* 0x000fe200078e0096 */
[----:B------:R0:W-:Y:S01]  /*20f0*/  STL [R1+0x88], R58 ;  /* 0x0000883a01007387 */ /* 0x0001e20000100800 */
[----:B------:R-:W-:-:S03]  /*2100*/  MOV R2, R151 ;  /* 0x0000009700027202 */ /* 0x000fc60000000f00 */
[----:B------:R-:W-:Y:S04]  /*2110*/  STL.64 [R1+0x810], R154 ;  /* 0x0008109a01007387 */ /* 0x000fe80000100a00 */
[----:B------:R-:W-:Y:S01]  /*2120*/  STL.64 [R1+0x808], R152 ;  /* 0x0008089801007387 */ /* 0x000fe20000100a00 */
[----:B0-----:R-:W-:-:S06]  /*2130*/  WARPGROUP.ARRIVE ;  /* 0x00000000000079c5 */ /* 0x001fcc0000000000 */
[----:B------:R-:W-:Y:S03]  /*2140*/  HGMMA.64x256x8.F32.TF32 R24, R160, gdesc[UR8], RZ, !UPT, gsb0 ;  /* 0x07e00008a0187df0 */ /* 0x000fe6000c0028ff */
[----:B------:R-:W-:Y:S02]  /*2150*/  WARPGROUP.DEPBAR.LE gsb0, 0x0 ;  /* 0x00008000000079c5 */ /* 0x000fe40000010000 */
[----:B------:R-:W-:Y:S04]  /*2160*/  STL.64 [R1+0x800], R150 ;  /* 0x0008009601007387 */ /* 0x000fe80000100a00 */
        /* <DEDUP_REMOVED lines=60> */
[----:B------:R0:W-:Y:S04]  /*2530*/  STL.64 [R1+0x618], R28 ;  /* 0x0006181c01007387 */ /* 0x0001e80000100a00 */
[----:B0-----:R-:W2:Y:S04]  /*2540*/  LDL.LU R28, [R1] ;  /* 0x00000000011c7983 */ /* 0x001ea80000300800 */
[----:B------:R-:W2:Y:S04]  /*2550*/  LDL.LU R29, [R1+0x4] ;  /* 0x00000400011d7983 */ /* 0x000ea80000300800 */
        /* <DEDUP_REMOVED lines=32> */
[----:B------:R-:W2:Y:S01]  /*2760*/  LDL.LU R62, [R1+0x88] ;  /* 0x00008800013e7983 */ /* 0x000ea20000300800 */
        /* <DEDUP_REMOVED lines=93> */
[----:B------:R-:W-:Y:S01]  /*2d40*/  UIADD3 UR8, UR6, 0x2, URZ ;  /* 0x0000000206087890 */ /* 0x000fe2000fffe03f */
[----:B------:R-:W-:-:S06]  /*2d50*/  UMOV UR11, 0x40000040 ;  /* 0x40000040000b7882 */ /* 0x000fcc0000000000 */
[----:B------:R-:W-:Y:S01]  /*2d60*/  UMOV UR10, UR8 ;  /* 0x00000008000a7c82 */ /* 0x000fe20008000000 */
[----:B--2---:R-:W-:-:S06]  /*2d70*/  WARPGROUP.ARRIVE ;  /* 0x00000000000079c5 */ /* 0x004fcc0000000000 */
[----:B------:R-:W-:Y:S03]  /*2d80*/  HGMMA.64x256x8.F32.TF32 R28, R156, gdesc[UR8], R28, gsb0 ;  /* 0x07e000089c1c7df0 */ /* 0x000fe6000800281c */
[----:B------:R-:W-:Y:S02]  /*2d90*/  WARPGROUP.DEPBAR.LE gsb0, 0x0 ;  /* 0x00008000000079c5 */ /* 0x000fe40000010000 */
[----:B------:R-:W-:Y:S04]  /*2da0*/  STL.64 [R1], R28 ;  /* 0x0000001c01007387 */ /* 0x000fe80000100a00 */
        /* <DEDUP_REMOVED lines=63> */
[----:B0-----:R-:W2:Y:S04]  /*31a0*/  LDL.LU.64 R154, [R1+0x810] ;  /* 0x00081000019a7983 */ /* 0x001ea80000300a00 */
[----:B------:R-:W2:Y:S04]  /*31b0*/  LDL.LU.64 R152, [R1+0x808] ;  /* 0x0008080001987983 */ /* 0x000ea80000300a00 */
        /* <DEDUP_REMOVED lines=61> */
[----:B------:R-:W2:Y:S02]  /*3590*/  LDL.LU.64 R28, [R1+0x618] ;  /* 0x00061800011c7983 */ /* 0x000ea40000300a00 */
[----:B--2---:R-:W-:-:S06]  /*35a0*/  WARPGROUP.ARRIVE ;  /* 0x00000000000079c5 */ /* 0x004fcc0000000000 */
[----:B------:R-:W-:Y:S03]  /*35b0*/  HGMMA.64x256x8.F32.TF32 R24, R152, gdesc[UR8], R24, gsb0 ;  /* 0x07e0000898187df0 */ /* 0x000fe60008002818 */
        /* <DEDUP_REMOVED lines=63> */
[----:B------:R-:W-:Y:S04]  /*39b0*/  LDS R156, [R3+0xa00] ;  /* 0x000a0000039c7984 */ /* 0x000fe80000000800 */
[----:B------:R-:W-:Y:S04]  /*39c0*/  LDS R157, [R3+0xe00] ;  /* 0x000e0000039d7984 */ /* 0x000fe80000000800 */
[----:B0-----:R-:W2:Y:S04]  /*39d0*/  LDL.LU.64 R28, [R1] ;  /* 0x00000000011c7983 */ /* 0x001ea80000300a00 */
        /* <DEDUP_REMOVED lines=62> */
[----:B------:R-:W2:Y:S01]  /*3dc0*/  LDL.LU.64 R154, [R1+0x1f8] ;  /* 0x0001f800019a7983 */ /* 0x000ea20000300a00 */
[----:B------:R-:W-:Y:S01]  /*3dd0*/  UIADD3 UR8, UR6, 0x4, URZ ;  /* 0x0000000406087890 */ /* 0x000fe2000fffe03f */
[----:B------:R-:W-:-:S02]  /*3de0*/  UMOV UR11, 0x40000040 ;  /* 0x40000040000b7882 */ /* 0x000fc40000000000 */
[----:B------:R-:W-:Y:S04]  /*3df0*/  LDS R158, [R0+0xa00] ;  /* 0x000a0000009e7984 */ /* 0x000fe80000000800 */
[----:B------:R-:W2:Y:S01]  /*3e00*/  LDS R159, [R0+0xe00] ;  /* 0x000e0000009f7984 */ /* 0x000ea20000000800 */
[----:B------:R-:W-:Y:S01]  /*3e10*/  UMOV UR10, UR8 ;  /* 0x00000008000a7c82 */ /* 0x000fe20008000000 */
[----:B--2---:R-:W-:-:S06]  /*3e20*/  WARPGROUP.ARRIVE ;  /* 0x00000000000079c5 */ /* 0x004fcc0000000000 */
[----:B------:R-:W-:Y:S03]  /*3e30*/  HGMMA.64x256x8.F32.TF32 R28, R156, gdesc[UR8], R28, gsb0 ;  /* 0x07e000089c1c7df0 */ /* 0x000fe6000800281c */
[----:B------:R-:W-:Y:S02]  /*3e40*/  WARPGROUP.DEPBAR.LE gsb0, 0x0 ;  /* 0x00008000000079c5 */ /* 0x000fe40000010000 */
[----:B------:R-:W-:Y:S01]  /*3e50*/  STL.64 [R1], R28 ;  /* 0x0000001c01007387 */ /* 0x000fe20000100a00 */
[----:B------:R-:W-:Y:S01]  /*3e60*/  IMAD.MOV.U32 R19, RZ, RZ, R150 ;  /* 0x000000ffff137224 */ /* 0x000fe200078e0096 */
[----:B------:R-:W-:Y:S01]  /*3e70*/  MOV R18, R151 ;  /* 0x0000009700127202 */ /* 0x000fe20000000f00 */
[----:B------:R-:W-:Y:S01]  /*3e80*/  IMAD.MOV.U32 R21, RZ, RZ, R148 ;  /* 0x000000ffff157224 */ /* 0x000fe200078e0094 */
[----:B------:R-:W-:Y:S01]  /*3e90*/  STL.64 [R1+0x8], R30 ;  /* 0x0000081e01007387 */ /* 0x000fe20000100a00 */
        /* <DEDUP_REMOVED lines=47> */
[----:B------:R0:W-:Y:S01]  /*4190*/  STL [R1+0x68], R54 ;  /* 0x0000683601007387 */ /* 0x0001e20000100800 */
[----:B------:R-:W-:Y:S01]  /*41a0*/  MOV R188, R113 ;  /* 0x0000007100bc7202 */ /* 0x000fe20000000f00 */
[----:B------:R-:W-:Y:S01]  /*41b0*/  IMAD.MOV.U32 R191, RZ, RZ, R110 ;  /* 0x000000ffffbf7224 */ /* 0x000fe200078e006e */
[----:B------:R-:W-:Y:S01]  /*41c0*/  MOV R190, R111 ;  /* 0x0000006f00be7202 */ /* 0x000fe20000000f00 */
[----:B------:R-:W2:Y:S01]  /*41d0*/  LDL.LU.64 R150, [R1+0x610] ;  /* 0x0006100001967983 */ /* 0x000ea20000300a00 */
[----:B------:R-:W-:Y:S01]  /*41e0*/  IMAD.MOV.U32 R193, RZ, RZ, R108 ;  /* 0x000000ffffc17224 */ /* 0x000fe200078e006c */
[----:B------:R-:W-:Y:S01]  /*41f0*/  MOV R192, R109 ;  /* 0x0000006d00c07202 */ /* 0x000fe20000000f00 */
[----:B------:R-:W-:Y:S01]  /*4200*/  IMAD.MOV.U32 R195, RZ, RZ, R106 ;  /* 0x000000ffffc37224 */ /* 0x000fe200078e006a */
[----:B------:R-:W2:Y:S01]  /*4210*/  LDL.LU.64 R148, [R1+0x608] ;  /* 0x0006080001947983 */ /* 0x000ea20000300a00 */
        /* <DEDUP_REMOVED lines=68> */
[----:B------:R-:W-:Y:S01]  /*4660*/  MOV R16, R55 ;  /* 0x0000003700107202 */ /* 0x000fe20000000f00 */
[----:B------:R-:W-:Y:S01]  /*4670*/  IMAD.MOV.U32 R17, RZ, RZ, R152 ;  /* 0x000000ffff117224 */ /* 0x000fe200078e0098 */
[----:B------:R-:W-:Y:S01]  /*4680*/  MOV R15, R153 ;  /* 0x00000099000f7202 */ /* 0x000fe20000000f00 */
[----:B------:R-:W2:Y:S01]  /*4690*/  LDL.LU.64 R112, [R1+0x578] ;  /* 0x0005780001707983 */ /* 0x000ea20000300a00 */
[----:B------:R-:W-:Y:S01]  /*46a0*/  IMAD.MOV.U32 R14, RZ, RZ, R154 ;  /* 0x000000ffff0e7224 */ /* 0x000fe200078e009a */
[----:B------:R-:W-:-:S02]  /*46b0*/  MOV R8, R155 ;  /* 0x0000009b00087202 */ /* 0x000fc40000000f00 */
        /* <DEDUP_REMOVED lines=42> */
[----:B------:R-:W-:Y:S04]  /*4960*/  LDS R152, [R3+0x4a00] ;  /* 0x004a000003987984 */ /* 0x000fe80000000800 */
[----:B------:R-:W-:Y:S04]  /*4970*/  LDS R153, [R3+0x4e00] ;  /* 0x004e000003997984 */ /* 0x000fe80000000800 */
[----:B------:R-:W-:Y:S04]  /*4980*/  LDS R154, [R0+0x4a00] ;  /* 0x004a0000009a7984 */ /* 0x000fe80000000800 */
[----:B------:R-:W2:Y:S02]  /*4990*/  LDS R155, [R0+0x4e00] ;  /* 0x004e0000009b7984 */ /* 0x000ea40000000800 */
        /* <DEDUP_REMOVED lines=92> */
[----:B------:R-:W-:Y:S01]  /*4f60*/  MOV R142, R159 ;  /* 0x0000009f008e7202 */ /* 0x000fe20000000f00 */
[----:B------:R-:W-:Y:S01]  /*4f70*/  IMAD.MOV.U32 R143, RZ, RZ, R158 ;  /* 0x000000ffff8f7224 */ /* 0x000fe200078e009e */
[----:B------:R-:W-:Y:S01]  /*4f80*/  MOV R144, R157 ;  /* 0x0000009d00907202 */ /* 0x000fe20000000f00 */
[----:B------:R-:W-:Y:S01]  /*4f90*/  IMAD.MOV.U32 R145, RZ, RZ, R156 ;  /* 0x000000ffff917224 */ /* 0x000fe200078e009c */
[----:B------:R-:W-:Y:S04]  /*4fa0*/  LDS R157, [R3+0xf00] ;  /* 0x000f0000039d7984 */ /* 0x000fe80000000800 */
[----:B------:R-:W-:Y:S04]  /*4fb0*/  LDS R156, [R3+0xb00] ;  /* 0x000b0000039c7984 */ /* 0x000fe80000000800 */
[----:B------:R-:W-:Y:S04]  /*4fc0*/  LDS R158, [R0+0xb00] ;  /* 0x000b0000009e7984 */ /* 0x000fe80000000800 */
[----:B------:R-:W2:Y:S01]  /*4fd0*/  LDS R159, [R0+0xf00] ;  /* 0x000f0000009f7984 */ /* 0x000ea20000000800 */
        /* <DEDUP_REMOVED lines=98> */
[----:B------:R0:W5:Y:S01]  /*5600*/  LDL.LU R16, [R1+0x420] ;  /* 0x0004200001107983 */ /* 0x0001620000300800 */
[----:B------:R-:W-:-:S03]  /*5610*/  UMOV UR7, 0x40000040 ;  /* 0x4000004000077882 */ /* 0x000fc60000000000 */
[----:B------:R0:W5:Y:S04]  /*5620*/  LDL.LU R13, [R1+0x41c] ;  /* 0x00041c00010d7983 */ /* 0x0001680000300800 */
        /* <DEDUP_REMOVED lines=8> */
[----:B------:R0:W5:Y:S01]  /*56b0*/  LDL.LU R2, [R1+0x3f8] ;  /* 0x0003f80001027983 */ /* 0x0001620000300800 */
        /* <DEDUP_REMOVED lines=65> */
[----:B------:R-:W-:Y:S04]  /*5ad0*/  STL.64 [R1+0x1f0], R152 ;  /* 0x0001f09801007387 */ /* 0x000fe80000100a00 */
[----:B------:R-:W-:Y:S04]  /*5ae0*/  STL.64 [R1+0x1f8], R154 ;  /* 0x0001f89a01007387 */ /* 0x000fe80000100a00 */
[----:B-1----:R-:W2:Y:S04]  /*5af0*/  LDL.LU.64 R150, [R1+0x3f0] ;  /* 0x0003f00001967983 */ /* 0x002ea80000300a00 */
        /* <DEDUP_REMOVED lines=68> */
[----:B0-----:R-:W-:Y:S05]  /*5f40*/  @!P2 BRA `(.L_x_22) ;  /* 0x000000a80030a947 */ /* 0x001fea0003800000 */
[----:B------:R-:W-:Y:S05]  /*5f50*/  @!P0 BRA `(.L_x_23) ;  /* 0x0000000000048947 */ /* 0x000fea0003800000 */
[----:B------:R-:W-:Y:S01]  /*5f60*/  BPT.TRAP 0x1 ;  /* 0x000000040000795c */ /* 0x000fe20000300000 */
.L_x_23:
[----:B------:R-:W-:Y:S05]  /*5f70*/  @P1 BRA `(.L_x_24) ;  /* 0x0000000000181947 */ /* 0x000fea0003800000 */
[----:B------:R-:W0:Y:S01]  /*5f80*/  S2UR UR6, SR_CgaCtaId ;  /* 0x00000000000679c3 */ /* 0x000e220000008800 */
[----:B------:R-:W-:Y:S02]  /*5f90*/  UMOV UR5, 0x400 ;  /* 0x0000040000057882 */ /* 0x000fe40000000000 */
[----:B0-----:R-:W-:-:S06]  /*5fa0*/  ULEA UR5, UR6, UR5, 0x18 ;  /* 0x0000000506057291 */ /* 0x001fcc000f8ec03f */
[----:B-----5:R-:W-:-:S04]  /*5fb0*/  LEA R0, R4, UR5, 0x3 ;  /* 0x0000000504007c11 */ /* 0x020fc8000f8e18ff */
[----:B------:R-:W0:Y:S02]  /*5fc0*/  SYNCS.PHASECHK.TRANS64.TRYWAIT P1, [R0+URZ], R7 ;  /* 0x00000007000075a7 */ /* 0x000e24000802017f */
[----:B0-----:R-:W-:Y:S05]  /*5fd0*/  @!P1 BRA `(.L_x_25) ;  /* 0x000001b000709947 */ /* 0x001fea0003800000 */
.L_x_24:
[----:B------:R-:W1:Y:S01]  /*5fe0*/  S2UR UR6, SR_CgaCtaId ;  /* 0x00000000000679c3 */ /* 0x000e620000008800 */
[----:B------:R-:W-:Y:S01]  /*5ff0*/  UMOV UR5, 0x400 ;  /* 0x0000040000057882 */ /* 0x000fe20000000000 */
[----:B0----5:R-:W-:-:S04]  /*6000*/  SHF.L.U32 R0, R4, 0xd, RZ ;  /* 0x0000000d04007819 */ /* 0x021fc800000006ff */
[----:B------:R-:W-:Y:S02]  /*6010*/  LOP3.LUT R161, R0, R13, RZ, 0xfc, !PT ;  /* 0x0000000d00a17212 */ /* 0x000fe400078efcff */
[----:B------:R-:W0:Y:S01]  /*6020*/  LDC R3, c[0x0][0x28c] ;  /* 0x0000a300ff037b82 */ /* 0x000e220000000800 */
[----:B-1----:R-:W-:-:S03]  /*6030*/  ULEA UR9, UR6, UR5, 0x18 ;  /* 0x0000000506097291 */ /* 0x002fc6000f8ec03f */
[----:B------:R-:W-:-:S03]  /*6040*/  UMOV UR5, UR39 ;  /* 0x0000002700057c82 */ /* 0x000fc60008000000 */
[----:B------:R-:W-:Y:S02]  /*6050*/  LEA R161, R161, UR9, 0x2 ;  /* 0x00000009a1a17c11 */ /* 0x000fe4000f8e10ff */
[----:B0-----:R-:W-:-:S03]  /*6060*/  ISETP.GE.AND P1, PT, R3, 0x41, PT ;  /* 0x000000410300780c */ /* 0x001fc60003f26270 */
[----:B------:R-:W-:Y:S01]  /*6070*/  IMAD.IADD R163, R11, 0x1, R161 ;  /* 0x000000010ba37824 */ /* 0x000fe200078e02a1 */
[----:B------:R0:W1:Y:S04]  /*6080*/  LDS R164, [R161+0x800] ;  /* 0x00080000a1a47984 */ /* 0x0000680000000800 */
[----:B------:R0:W2:Y:S04]  /*6090*/  LDS R165, [R161+0xc00] ;  /* 0x000c0000a1a57984 */ /* 0x0000a80000000800 */
[----:B------:R0:W3:Y:S04]  /*60a0*/  LDS R160, [R161+0x4800] ;  /* 0x00480000a1a07984 */ /* 0x0000e80000000800 */
[----:B------:R0:W4:Y:S04]  /*60b0*/  LDS R166, [R163+0x800] ;  /* 0x00080000a3a67984 */ /* 0x0001280000000800 */
[----:B------:R0:W0:Y:S04]  /*60c0*/  LDS R167, [R163+0xc00] ;  /* 0x000c0000a3a77984 */ /* 0x0000280000000800 */
[----:B------:R0:W0:Y:S04]  /*60d0*/  LDS R162, [R163+0x4800] ;  /* 0x00480000a3a27984 */ /* 0x0000280000000800 */
[----:B------:R-:W0:Y:S04]  /*60e0*/  LDS R161, [R161+0x4c00] ;  /* 0x004c0000a1a17984 */ /* 0x000e280000000800 */
[----:B------:R-:W0:Y:S01]  /*60f0*/  LDS R163, [R163+0x4c00] ;  /* 0x004c0000a3a37984 */ /* 0x000e220000000800 */
[----:B------:R-:W-:Y:S05]  /*6100*/  @!P1 BRA `(.L_x_26) ;  /* 0x0000005000b89947 */ /* 0x000fea0003800000 */
[----:B------:R-:W-:Y:S01]  /*6110*/  R2UR UR8, R4 ;  /* 0x00000000040872ca */ /* 0x000fe200000e0000 */
[----:B------:R-:W-:Y:S01]  /*6120*/  UIADD3 UR6, UR40, -0x1, URZ ;  /* 0xffffffff28067890 */ /* 0x000fe2000fffe03f */
[----:B------:R-:W-:-:S13]  /*6130*/  UMOV UR5, UR39 ;  /* 0x0000002700057c82 */ /* 0x000fda0008000000 */
.L_x_34:
[----:B------:R-:W-:-:S04]  /*6140*/  UIADD3 UR7, UR8, 0x1, URZ ;  /* 0x0000000108077890 */ /* 0x000fc8000fffe03f */
[----:B------:R-:W-:-:S04]  /*6150*/  UISETP.NE.AND UP0, UPT, UR7, 0x3, UPT ;  /* 0x000000030700788c */ /* 0x000fc8000bf05270 */
[----:B------:R-:W-:Y:S02]  /*6160*/  USEL UR9, URZ, 0x1, UP0 ;  /* 0x000000013f097887 */ /* 0x000fe40008000000 */
[----:B------:R-:W-:-:S04]  /*6170*/  USEL UR7, UR7, URZ, UP0 ;  /* 0x0000003f07077287 */ /* 0x000fc80008000000 */
[----:B------:R-:W-:Y:S02]  /*6180*/  LOP3.LUT R6, R6, UR9, RZ, 0x3c, !PT ;  /* 0x0000000906067c12 */ /* 0x000fe4000f8e3cff */
[----:B------:R-:W-:Y:S01]  /*6190*/  MOV R4, UR7 ;  /* 0x0000000700047c02 */ /* 0x000fe20008000f00 */
[----:B------:R-:W-:Y:S06]  /*61a0*/  @!P0 BRA `(.L_x_27) ;  /* 0x0000000000048947 */ /* 0x000fec0003800000 */
[----:B------:R-:W-:Y:S01]  /*61b0*/  BPT.TRAP 0x1 ;  /* 0x000000040000795c */ /* 0x000fe20000300000 */
.L_x_27:
        /* <DEDUP_REMOVED lines=64> */
[----:B-----5:R-:W0:Y:S04]  /*65c0*/  LDL.LU.64 R24, [R1] ;  /* 0x0000000001187983 */ /* 0x020e280000300a00 */
[----:B------:R-:W0:Y:S04]  /*65d0*/  LDL.LU.64 R26, [R1+0x8] ;  /* 0x00000800011a7983 */ /* 0x000e280000300a00 */
        /* <DEDUP_REMOVED lines=61> */
[----:B------:R-:W0:Y:S01]  /*69b0*/  LDL.LU.64 R150, [R1+0x1f8] ;  /* 0x0001f80001967983 */ /* 0x000e220000300a00 */
[----:B------:R-:W5:Y:S01]  /*69c0*/  S2UR UR7, SR_CgaCtaId ;  /* 0x00000000000779c3 */ /* 0x000f620000008800 */
[----:B------:R-:W-:Y:S01]  /*69d0*/  UMOV UR9, 0x400 ;  /* 0x0000040000097882 */ /* 0x000fe20000000000 */
[----:B------:R-:W-:Y:S01]  /*69e0*/  SHF.L.U32 R7, R6, 0x1f, RZ ;  /* 0x0000001f06077819 */ /* 0x000fe200000006ff */
[----:B------:R-:W-:Y:S01]  /*69f0*/  ULEA UR10, UR8, UR4, 0xb ;  /* 0x00000004080a7291 */ /* 0x000fe2000f8e583f */
[----:B------:R-:W-:Y:S01]  /*6a00*/  UMOV UR11, 0x40000040 ;  /* 0x40000040000b7882 */ /* 0x000fe20000000000 */
[----:B-----5:R-:W-:-:S06]  /*6a10*/  ULEA UR9, UR7, UR9, 0x18 ;  /* 0x0000000907097291 */ /* 0x020fcc000f8ec03f */
[----:B------:R-:W-:-:S04]  /*6a20*/  LEA R8, R4, UR9, 0x3 ;  /* 0x0000000904087c11 */ /* 0x000fc8000f8e18ff */
[----:B------:R0:W0:Y:S02]  /*6a30*/  SYNCS.PHASECHK.TRANS64.TRYWAIT P1, [R8+URZ], R7 ;  /* 0x00000007080075a7 */ /* 0x000024000802017f */
[----:B012-4-:R-:W-:-:S06]  /*6a40*/  WARPGROUP.ARRIVE ;  /* 0x00000000000079c5 */ /* 0x017fcc0000000000 */
[----:B------:R-:W-:Y:S03]  /*6a50*/  HGMMA.64x256x8.F32.TF32 R24, R164, gdesc[UR8], R24, gsb0 ;  /* 0x07e00008a4187df0 */ /* 0x000fe60008002818 */
[----:B------:R-:W-:Y:S02]  /*6a60*/  WARPGROUP.DEPBAR.LE gsb0, 0x0 ;  /* 0x00008000000079c5 */ /* 0x000fe40000010000 */
        /* <DEDUP_REMOVED lines=68> */
[----:B------:R-:W3:Y:S01]  /*6eb0*/  LDL.LU.64 R150, [R1+0x5f0] ;  /* 0x0005f00001967983 */ /* 0x000ee20000300a00 */
[----:B------:R-:W-:Y:S01]  /*6ec0*/  IMAD.MOV.U32 R191, RZ, RZ, R101 ;  /* 0x000000ffffbf7224 */ /* 0x000fe200078e0065 */
[----:B------:R-:W-:Y:S01]  /*6ed0*/  MOV R194, R98 ;  /* 0x0000006200c27202 */ /* 0x000fe20000000f00 */
[----:B------:R-:W-:Y:S01]  /*6ee0*/  IMAD.MOV.U32 R193, RZ, RZ, R99 ;  /* 0x000000ffffc17224 */ /* 0x000fe200078e0063 */
[----:B------:R-:W3:Y:S01]  /*6ef0*/  LDL.LU.64 R148, [R1+0x5e8] ;  /* 0x0005e80001947983 */ /* 0x000ee20000300a00 */
        /* <DEDUP_REMOVED lines=52> */
[----:B------:R-:W-:-:S02]  /*7240*/  IMAD.MOV.U32 R233, RZ, RZ, R59 ;  /* 0x000000ffffe97224 */ /* 0x000fc400078e003b */
[----:B------:R-:W-:Y:S01]  /*7250*/  IMAD.MOV.U32 R235, RZ, RZ, R57 ;  /* 0x000000ffffeb7224 */ /* 0x000fe200078e0039 */
[----:B------:R-:W3:Y:S04]  /*7260*/  LDL.LU.64 R120, [R1+0x578] ;  /* 0x0005780001787983 */ /* 0x000ee80000300a00 */
        /* <DEDUP_REMOVED lines=31> */
[----:B0-----:R-:W3:Y:S04]  /*7460*/  LDL.LU.64 R56, [R1+0x478] ;  /* 0x0004780001387983 */ /* 0x001ee80000300a00 */
        /* <DEDUP_REMOVED lines=15> */
[----:B------:R-:W3:Y:S01]  /*7560*/  LDL.LU.64 R24, [R1+0x3f8] ;  /* 0x0003f80001187983 */ /* 0x000ee20000300a00 */
[----:B------:R-:W-:Y:S01]  /*7570*/  UMOV UR14, UR10 ;  /* 0x0000000a000e7c82 */ /* 0x000fe20008000000 */
[----:B------:R-:W-:Y:S01]  /*7580*/  UMOV UR15, UR11 ;  /* 0x0000000b000f7c82 */ /* 0x000fe20008000000 */
[----:B---3--:R-:W-:-:S06]  /*7590*/  WARPGROUP.ARRIVE ;  /* 0x00000000000079c5 */ /* 0x008fcc0000000000 */
        /* <DEDUP_REMOVED lines=97> */
[----:B------:R-:W-:-:S02]  /*7bb0*/  IMAD.MOV.U32 R140, RZ, RZ, R152 ;  /* 0x000000ffff8c7224 */ /* 0x000fc400078e0098 */
[----:B------:R-:W-:Y:S02]  /*7bc0*/  IMAD.MOV.U32 R152, RZ, RZ, R3 ;  /* 0x000000ffff987224 */ /* 0x000fe400078e0003 */
[----:B------:R-:W0:Y:S01]  /*7bd0*/  S2R R3, SR_TID.X ;  /* 0x0000000000037919 */ /* 0x000e220000002100 */
[----:B------:R-:W-:Y:S01]  /*7be0*/  MOV R139, R153 ;  /* 0x00000099008b7202 */ /* 0x000fe20000000f00 */
[----:B------:R-:W-:Y:S01]  /*7bf0*/  IMAD.MOV.U32 R138, RZ, RZ, R154 ;  /* 0x000000ffff8a7224 */ /* 0x000fe200078e009a */
[----:B------:R-:W-:Y:S01]  /*7c00*/  MOV R153, R9 ;  /* 0x0000000900997202 */ /* 0x000fe20000000f00 */
[----:B------:R-:W-:Y:S01]  /*7c10*/  IMAD.MOV.U32 R154, RZ, RZ, R5 ;  /* 0x000000ffff9a7224 */ /* 0x000fe200078e0005 */
[----:B------:R-:W-:Y:S01]  /*7c20*/  MOV R151, R10 ;  /* 0x0000000a00977202 */ /* 0x000fe20000000f00 */
[----:B------:R-:W-:Y:S01]  /*7c30*/  IMAD.MOV.U32 R150, RZ, RZ, R12 ;  /* 0x000000ffff967224 */ /* 0x000fe200078e000c */
[----:B------:R-:W-:Y:S02]  /*7c40*/  MOV R137, R155 ;  /* 0x0000009b00897202 */ /* 0x000fe40000000f00 */
[----:B------:R-:W-:Y:S01]  /*7c50*/  MOV R155, R0 ;  /* 0x00000000009b7202 */ /* 0x000fe20000000f00 */
[----:B0-----:R-:W-:Y:S01]  /*7c60*/  IMAD.SHL.U32 R9, R3, 0x10, RZ ;  /* 0x0000001003097824 */ /* 0x001fe200078e00ff */
[----:B------:R-:W-:-:S04]  /*7c70*/  SHF.R.U32.HI R5, RZ, 0x2, R3 ;  /* 0x00000002ff057819 */ /* 0x000fc80000011603 */
[----:B------:R-:W-:Y:S02]  /*7c80*/  LOP3.LUT R9, R9, 0xe00, RZ, 0xc0, !PT ;  /* 0x00000e0009097812 */ /* 0x000fe400078ec0ff */
[C---:B------:R-:W-:Y:S02]  /*7c90*/  LOP3.LUT R10, R5.reuse, 0x4, RZ, 0xc0, !PT ;  /* 0x00000004050a7812 */ /* 0x040fe400078ec0ff */
[----:B------:R-:W-:Y:S02]  /*7ca0*/  LOP3.LUT R12, R5, 0x3, RZ, 0xc0, !PT ;  /* 0x00000003050c7812 */ /* 0x000fe400078ec0ff */
[----:B------:R-:W-:Y:S02]  /*7cb0*/  LOP3.LUT R0, R9, R10, RZ, 0xfc, !PT ;  /* 0x0000000a09007212 */ /* 0x000fe400078efcff */
[----:B------:R-:W-:Y:S02]  /*7cc0*/  SHF.L.U32 R3, R3, 0x3, RZ ;  /* 0x0000000303037819 */ /* 0x000fe400000006ff */
[----:B------:R-:W-:-:S04]  /*7cd0*/  LOP3.LUT R0, R0, R12, RZ, 0xfc, !PT ;  /* 0x0000000c00007212 */ /* 0x000fc800078efcff */
[----:B------:R-:W-:Y:S01]  /*7ce0*/  LOP3.LUT R3, R0, 0x18, R3, 0xf8, !PT ;  /* 0x0000001800037812 */ /* 0x000fe200078ef803 */
[----:B------:R-:W-:-:S05]  /*7cf0*/  IMAD.U32 R0, RZ, RZ, UR8 ;  /* 0x00000008ff007e24 */ /* 0x000fca000f8e00ff */
[----:B------:R-:W-:-:S04]  /*7d00*/  LEA R0, R0, R3, 0xd ;  /* 0x0000000300007211 */ /* 0x000fc800078e68ff */
[----:B------:R-:W-:Y:S01]  /*7d10*/  LEA R0, R0, UR9, 0x2 ;  /* 0x0000000900007c11 */ /* 0x000fe2000f8e10ff */
[----:B------:R-:W-:-:S04]  /*7d20*/  IMAD.MOV.U32 R134, RZ, RZ, R158 ;  /* 0x000000ffff867224 */ /* 0x000fc800078e009e */
[----:B------:R-:W-:Y:S01]  /*7d30*/  IMAD.IADD R3, R11, 0x1, R0 ;  /* 0x000000010b037824 */ /* 0x000fe200078e0200 */
[----:B------:R-:W-:Y:S01]  /*7d40*/  MOV R133, R159 ;  /* 0x0000009f00857202 */ /* 0x000fe20000000f00 */
[----:B------:R-:W-:Y:S01]  /*7d50*/  IMAD.MOV.U32 R136, RZ, RZ, R156 ;  /* 0x000000ffff887224 */ /* 0x000fe200078e009c */
[----:B------:R-:W-:Y:S01]  /*7d60*/  MOV R135, R157 ;  /* 0x0000009d00877202 */ /* 0x000fe20000000f00 */
[----:B------:R-:W-:Y:S04]  /*7d70*/  LDS R156, [R0+0x900] ;  /* 0x00090000009c7984 */ /* 0x000fe80000000800 */
[----:B------:R-:W-:Y:S04]  /*7d80*/  LDS R157, [R0+0xd00] ;  /* 0x000d0000009d7984 */ /* 0x000fe80000000800 */
[----:B------:R-:W-:Y:S04]  /*7d90*/  LDS R158, [R3+0x900] ;  /* 0x00090000039e7984 */ /* 0x000fe80000000800 */
[----:B------:R-:W2:Y:S01]  /*7da0*/  LDS R159, [R3+0xd00] ;  /* 0x000d0000039f7984 */ /* 0x000ea20000000800 */
        /* <DEDUP_REMOVED lines=220> */
[----:B------:R0:W1:Y:S04]  /*8b70*/  LDS R156, [R0+0xa00] ;  /* 0x000a0000009c7984 */ /* 0x0000680000000800 */
[----:B------:R0:W2:Y:S04]  /*8b80*/  LDS R157, [R0+0xe00] ;  /* 0x000e0000009d7984 */ /* 0x0000a80000000800 */
[----:B------:R0:W3:Y:S04]  /*8b90*/  LDS R152, [R0+0x4a00] ;  /* 0x004a000000987984 */ /* 0x0000e80000000800 */
[----:B------:R0:W4:Y:S04]  /*8ba0*/  LDS R153, [R0+0x4e00] ;  /* 0x004e000000997984 */ /* 0x0001280000000800 */
[----:B------:R0:W0:Y:S04]  /*8bb0*/  LDS R158, [R3+0xa00] ;  /* 0x000a0000039e7984 */ /* 0x0000280000000800 */
[----:B------:R0:W0:Y:S04]  /*8bc0*/  LDS R159, [R3+0xe00] ;  /* 0x000e0000039f7984 */ /* 0x0000280000000800 */
[----:B------:R0:W0:Y:S04]  /*8bd0*/  LDS R154, [R3+0x4a00] ;  /* 0x004a0000039a7984 */ /* 0x0000280000000800 */
[----:B------:R0:W0:Y:S01]  /*8be0*/  LDS R155, [R3+0x4e00] ;  /* 0x004e0000039b7984 */ /* 0x0000220000000800 */
[----:B------:R-:W-:Y:S05]  /*8bf0*/  @!P0 BRA `(.L_x_28) ;  /* 0x0000000000048947 */ /* 0x000fea0003800000 */
[----:B------:R-:W-:Y:S01]  /*8c00*/  BPT.TRAP 0x1 ;  /* 0x000000040000795c */ /* 0x000fe20000300000 */
.L_x_28:
[----:B------:R-:W-:Y:S02]  /*8c10*/  UISETP.GT.U32.AND UP0, UPT, UR54, 0x1, UPT ;  /* 0x000000013600788c */ /* 0x000fe4000bf04070 */
[----:B------:R-:W-:-:S04]  /*8c20*/  ULEA UR7, UR5, UR9, 0x3 ;  /* 0x0000000905077291 */ /* 0x000fc8000f8e183f */
[----:B------:R-:W-:Y:S01]  /*8c30*/  UIADD3 UR7, UR7, 0x18, URZ ;  /* 0x0000001807077890 */ /* 0x000fe2000fffe03f */
[----:B------:R-:W-:-:S03]  /*8c40*/  PLOP3.LUT P2, PT, PT, PT, UP0, 0x80, 0x0 ;  /* 0x000000000000781c */ /* 0x000fc60003f4f008 */
[----:B------:R-:W-:-:S09]  /*8c50*/  UPRMT UR7, URZ, 0x654, UR7 ;  /* 0x000006543f077896 */ /* 0x000fd20008000007 */
[----:B------:R-:W-:Y:S01]  /*8c60*/  SYNCS.ARRIVE.TRANS64.RED.A1T0 RZ, [UR7], RZ ;  /* 0x000000ffffff79a7 */ /* 0x000fe20008100407 */
[----:B------:R-:W-:Y:S05]  /*8c70*/  @P2 BRA `(.L_x_29) ;  /* 0x0000000000042947 */ /* 0x000fea0003800000 */
[----:B------:R-:W-:Y:S01]  /*8c80*/  BPT.TRAP 0x1 ;  /* 0x000000040000795c */ /* 0x000fe20000300000 */
.L_x_29:
[----:B0-----:R-:W-:Y:S04]  /*8c90*/  STL.64 [R1+0x400], R154 ;  /* 0x0004009a01007387 */ /* 0x001fe80000100a00 */
[----:B---34-:R-:W-:Y:S04]  /*8ca0*/  STL.64 [R1+0x3f8], R152 ;  /* 0x0003f89801007387 */ /* 0x018fe80000100a00 */
        /* <DEDUP_REMOVED lines=62> */
[----:B0-----:R-:W1:Y:S04]  /*9090*/  LDL.LU R28, [R1] ;  /* 0x00000000011c7983 */ /* 0x001e680000300800 */
[----:B------:R-:W1:Y:S04]  /*90a0*/  LDL.LU R29, [R1+0x4] ;  /* 0x00000400011d7983 */ /* 0x000e680000300800 */
        /* <DEDUP_REMOVED lines=125> */
[----:B------:R-:W1:Y:S01]  /*9880*/  LDL.LU R155, [R1+0x1fc] ;  /* 0x0001fc00019b7983 */ /* 0x000e620000300800 */
[----:B------:R-:W-:Y:S01]  /*9890*/  UIADD3 UR8, UR10, 0x4, URZ ;  /* 0x000000040a087890 */ /* 0x000fe2000fffe03f */
[----:B------:R-:W-:-:S06]  /*98a0*/  UMOV UR15, 0x40000040 ;  /* 0x40000040000f7882 */ /* 0x000fcc0000000000 */
[----:B------:R-:W-:Y:S01]  /*98b0*/  UMOV UR14, UR8 ;  /* 0x00000008000e7c82 */ /* 0x000fe20008000000 */
[----:B-12---:R-:W-:-:S06]  /*98c0*/  WARPGROUP.ARRIVE ;  /* 0x00000000000079c5 */ /* 0x006fcc0000000000 */
        /* <DEDUP_REMOVED lines=130> */
[----:B------:R-:W-:-:S04]  /*a0f0*/  UIADD3 UR5, UR5, 0x1, URZ ;  /* 0x0000000105057890 */ /* 0x000fc8000fffe03f */
[----:B------:R-:W-:-:S04]  /*a100*/  UISETP.NE.AND UP0, UPT, UR5, 0x3, UPT ;  /* 0x000000030500788c */ /* 0x000fc8000bf05270 */
[----:B------:R-:W-:Y:S01]  /*a110*/  USEL UR5, UR5, URZ, UP0 ;  /* 0x0000003f05057287 */ /* 0x000fe20008000000 */
        /* <DEDUP_REMOVED lines=13> */
.L_x_30:
[----:B------:R-:W-:Y:S04]  /*a1f0*/  BSSY B0, `(.L_x_31) ;  /* 0x0000004000007945 */ /* 0x000fe80003800000 */
[----:B------:R-:W-:Y:S05]  /*a200*/  @P1 BRA `(.L_x_32) ;  /* 0x0000000000081947 */ /* 0x000fea0003800000 */
[----:B------:R-:W5:Y:S02]  /*a210*/  SYNCS.PHASECHK.TRANS64.TRYWAIT P1, [R8+URZ], R7 ;  /* 0x00000007080075a7 */ /* 0x000f64000802017f */
[----:B-----5:R-:W-:Y:S05]  /*a220*/  @!P1 BRA `(.L_x_33) ;  /* 0x0000016c00f09947 */ /* 0x020fea0003800000 */
.L_x_32:
[----:B------:R-:W-:Y:S05]  /*a230*/  BSYNC B0 ;  /* 0x0000000000007941 */ /* 0x000fea0003800000 */
.L_x_31:
[----:B0-----:R-:W-:Y:S01]  /*a240*/  SHF.L.U32 R0, R4, 0xd, RZ ;  /* 0x0000000d04007819 */ /* 0x001fe200000006ff */
[----:B------:R-:W-:Y:S05]  /*a250*/  WARPSYNC.ALL ;  /* 0x0000000000007948 */ /* 0x000fea0003800000 */
[----:B------:R-:W-:-:S04]  /*a260*/  LOP3.LUT R161, R0, R13, RZ, 0xfc, !PT ;  /* 0x0000000d00a17212 */ /* 0x000fc800078efcff */
[----:B------:R-:W-:-:S05]  /*a270*/  LEA R161, R161, UR9, 0x2 ;  /* 0x00000009a1a17c11 */ /* 0x000fca000f8e10ff */
[----:B------:R-:W-:Y:S01]  /*a280*/  IMAD.IADD R163, R11, 0x1, R161 ;  /* 0x000000010ba37824 */ /* 0x000fe200078e02a1 */
[----:B------:R-:W0:Y:S04]  /*a290*/  LDS R164, [R161+0x800] ;  /* 0x00080000a1a47984 */ /* 0x000e280000000800 */
[----:B------:R-:W0:Y:S04]  /*a2a0*/  LDS R165, [R161+0xc00] ;  /* 0x000c0000a1a57984 */ /* 0x000e280000000800 */
[----:B------:R-:W0:Y:S04]  /*a2b0*/  LDS R160, [R161+0x4800] ;  /* 0x00480000a1a07984 */ /* 0x000e280000000800 */
[----:B------:R-:W0:Y:S04]  /*a2c0*/  LDS R166, [R163+0x800] ;  /* 0x00080000a3a67984 */ /* 0x000e280000000800 */
[----:B------:R-:W0:Y:S04]  /*a2d0*/  LDS R167, [R163+0xc00] ;  /* 0x000c0000a3a77984 */ /* 0x000e280000000800 */
[----:B------:R-:W0:Y:S04]  /*a2e0*/  LDS R162, [R163+0x4800] ;  /* 0x00480000a3a27984 */ /* 0x000e280000000800 */
[----:B------:R-:W0:Y:S04]  /*a2f0*/  LDS R161, [R161+0x4c00] ;  /* 0x004c0000a1a17984 */ /* 0x000e280000000800 */
[----:B------:R-:W0:Y:S04]  /*a300*/  LDS R163, [R163+0x4c00] ;  /* 0x004c0000a3a37984 */ /* 0x000e280000000800 */
[----:B------:R-:W-:Y:S04]  /*a310*/  STL.64 [R1+0x400], R154 ;  /* 0x0004009a01007387 */ /* 0x000fe80000100a00 */
        /* <DEDUP_REMOVED lines=63> */
[----:B---3--:R-:W1:Y:S04]  /*a710*/  LDL.LU.64 R28, [R1] ;  /* 0x00000000011c7983 */ /* 0x008e680000300a00 */
[----:B------:R-:W1:Y:S04]  /*a720*/  LDL.LU.64 R30, [R1+0x8] ;  /* 0x00000800011e7983 */ /* 0x000e680000300a00 */
        /* <DEDUP_REMOVED lines=61> */
[----:B------:R-:W1:Y:S01]  /*ab00*/  LDL.LU.64 R154, [R1+0x1f8] ;  /* 0x0001f800019a7983 */ /* 0x000e620000300a00 */
        /* <DEDUP_REMOVED lines=134> */
[----:B------:R-:W-:Y:S01]  /*b370*/  UISETP.GT.AND UP0, UPT, UR6, 0x2, UPT ;  /* 0x000000020600788c */ /* 0x000fe2000bf04270 */
[----:B------:R-:W-:Y:S01]  /*b380*/  R2UR UR8, R4 ;  /* 0x00000000040872ca */ /* 0x000fe200000e0000 */
[----:B------:R-:W-:-:S04]  /*b390*/  UIADD3 UR6, UR6, -0x1, URZ ;  /* 0xffffffff06067890 */ /* 0x000fc8000fffe03f */
[----:B------:R-:W-:Y:S01]  /*b3a0*/  PLOP3.LUT P1, PT, PT, PT, UP0, 0x80, 0x0 ;  /* 0x000000000000781c */ /* 0x000fe20003f2f008 */
[----:B--2---:R-:W-:-:S07]  /*b3b0*/  WARPGROUP.ARRIVE ;  /* 0x00000000000079c5 */ /* 0x004fce0000000000 */
[----:B------:R-:W-:Y:S03]  /*b3c0*/  HGMMA.64x256x8.F32.TF32 R24, R152, gdesc[UR8], R24, gsb0 ;  /* 0x07e0000898187df0 */ /* 0x000fe60008002818 */
[----:B------:R-:W-:Y:S02]  /*b3d0*/  WARPGROUP.DEPBAR.LE gsb0, 0x0 ;  /* 0x00008000000079c5 */ /* 0x000fe40000010000 */
[----:B0-----:R-:W-:Y:S05]  /*b3e0*/  @P1 BRA `(.L_x_34) ;  /* 0xffffffac00541947 */ /* 0x001fea000383ffff */
.L_x_26:
        /* <DEDUP_REMOVED lines=64> */
[----:B-1----:R-:W0:Y:S04]  /*b7f0*/  LDL.LU.64 R24, [R1] ;  /* 0x0000000001187983 */ /* 0x002e280000300a00 */
        /* <DEDUP_REMOVED lines=63> */
[----:B------:R-:W-:-:S02]  /*bbf0*/  LEA R6, R4, UR4, 0xb ;  /* 0x0000000404067c11 */ /* 0x000fc4000f8e58ff */
[----:B------:R-:W-:Y:S01]  /*bc00*/  MOV R7, 0x40000040 ;  /* 0x4000004000077802 */ /* 0x000fe20000000f00 */
[----:B------:R-:W1:Y:S01]  /*bc10*/  S2R R3, SR_TID.X ;  /* 0x0000000000037919 */ /* 0x000e620000002100 */
[----:B------:R-:W-:Y:S02]  /*bc20*/  R2UR UR6, R6 ;  /* 0x00000000060672ca */ /* 0x000fe400000e0000 */
[----:B------:R-:W-:Y:S01]  /*bc30*/  R2UR UR7, R7 ;  /* 0x00000000070772ca */ /* 0x000fe200000e0000 */
[----:B------:R-:W-:Y:S01]  /*bc40*/  STL [R1+0x414], R11 ;  /* 0x0004140b01007387 */ /* 0x000fe20000100800 */
[----:B------:R-:W-:-:S03]  /*bc50*/  LOP3.LUT R9, R12, R9, R10, 0xfe, !PT ;  /* 0x000000090c097212 */ /* 0x000fc600078efe0a */
[----:B------:R-:W-:Y:S04]  /*bc60*/  STL [R1+0x410], R16 ;  /* 0x0004101001007387 */ /* 0x000fe80000100800 */
[----:B------:R-:W-:Y:S04]  /*bc70*/  STL [R1+0x40c], R5 ;  /* 0x00040c0501007387 */ /* 0x000fe80000100800 */
[----:B------:R3:W-:Y:S01]  /*bc80*/  STL [R1+0x408], R2 ;  /* 0x0004080201007387 */ /* 0x0007e20000100800 */
[----:B-1----:R-:W-:-:S04]  /*bc90*/  SHF.L.U32 R3, R3, 0x3, RZ ;  /* 0x0000000303037819 */ /* 0x002fc800000006ff */
[----:B------:R-:W-:-:S05]  /*bca0*/  LOP3.LUT R9, R9, 0x18, R3, 0xf8, !PT ;  /* 0x0000001809097812 */ /* 0x000fca00078ef803 */
[----:B------:R-:W-:Y:S01]  /*bcb0*/  IMAD.IADD R0, R9, 0x1, R0 ;  /* 0x0000000109007824 */ /* 0x000fe200078e0200 */
[----:B0-2-4-:R-:W-:-:S06]  /*bcc0*/  WARPGROUP.ARRIVE ;  /* 0x00000000000079c5 */ /* 0x015fcc0000000000 */
        /* <DEDUP_REMOVED lines=128> */
[----:B---3--:R-:W-:Y:S01]  /*c4d0*/  MOV R2, R56 ;  /* 0x0000003800027202 */ /* 0x008fe20000000f00 */
[----:B------:R-:W-:Y:S01]  /*c4e0*/  IMAD.MOV.U32 R235, RZ, RZ, R57 ;  /* 0x000000ffffeb7224 */ /* 0x000fe200078e0039 */
[----:B------:R-:W2:Y:S01]  /*c4f0*/  LDL.LU.64 R116, [R1+0x588] ;  /* 0x0005880001747983 */ /* 0x000ea20000300a00 */
[----:B------:R-:W-:Y:S01]  /*c500*/  MOV R16, R54 ;  /* 0x0000003600107202 */ /* 0x000fe20000000f00 */
[----:B------:R-:W-:-:S02]  /*c510*/  IMAD.MOV.U32 R5, RZ, RZ, R55 ;  /* 0x000000ffff057224 */ /* 0x000fc400078e0037 */
[----:B------:R-:W2:Y:S01]  /*c520*/  LDL.LU.64 R114, [R1+0x580] ;  /* 0x0005800001727983 */ /* 0x000ea20000300a00 */
[----:B------:R-:W-:-:S03]  /*c530*/  IMAD.MOV.U32 R11, RZ, RZ, R53 ;  /* 0x000000ffff0b7224 */ /* 0x000fc600078e0035 */
        /* <DEDUP_REMOVED lines=45> */
[----:B------:R-:W-:-:S02]  /*c810*/  R2UR UR6, R6 ;  /* 0x00000000060672ca */ /* 0x000fc400000e0000 */
[----:B------:R-:W-:Y:S01]  /*c820*/  R2UR UR7, R7 ;  /* 0x00000000070772ca */ /* 0x000fe200000e0000 */
[----:B--2---:R-:W-:-:S12]  /*c830*/  WARPGROUP.ARRIVE ;  /* 0x00000000000079c5 */ /* 0x004fd80000000000 */
        /* <DEDUP_REMOVED lines=91> */
[----:B------:R-:W-:-:S03]  /*cdf0*/  MOV R53, R11 ;  /* 0x0000000b00357202 */ /* 0x000fc60000000f00 */
[----:B------:R-:W2:Y:S04]  /*ce00*/  LDL.LU R49, [R1+0x64] ;  /* 0x0000640001317983 */ /* 0x000ea80000300800 */
[----:B------:R-:W2:Y:S04]  /*ce10*/  LDL.LU R50, [R1+0x68] ;  /* 0x0000680001327983 */ /* 0x000ea80000300800 */
[----:B------:R-:W2:Y:S04]  /*ce20*/  LDL.LU R51, [R1+0x6c] ;  /* 0x00006c0001337983 */ /* 0x000ea80000300800 */
[----:B------:R-:W2:Y:S04]  /*ce30*/  LDL.LU R52, [R1+0x70] ;  /* 0x0000700001347983 */ /* 0x000ea80000300800 */
[----:B------:R-:W3:Y:S01]  /*ce40*/  LDL.LU R11, [R1+0x414] ;  /* 0x00041400010b7983 */ /* 0x000ee20000300800 */
[----:B------:R-:W-:Y:S01]  /*ce50*/  LEA R0, R0, UR9, 0x2 ;  /* 0x0000000900007c11 */ /* 0x000fe2000f8e10ff */
[----:B------:R-:W-:Y:S01]  /*ce60*/  IMAD.MOV.U32 R134, RZ, RZ, R154 ;  /* 0x000000ffff867224 */ /* 0x000fe200078e009a */
[----:B------:R-:W-:Y:S01]  /*ce70*/  MOV R133, R155 ;  /* 0x0000009b00857202 */ /* 0x000fe20000000f00 */
[----:B------:R-:W-:Y:S01]  /*ce80*/  IMAD.MOV.U32 R136, RZ, RZ, R152 ;  /* 0x000000ffff887224 */ /* 0x000fe200078e0098 */
[----:B------:R-:W-:Y:S01]  /*ce90*/  MOV R135, R153 ;  /* 0x0000009900877202 */ /* 0x000fe20000000f00 */
[----:B------:R-:W-:Y:S04]  /*cea0*/  LDS R152, [R0+0x900] ;  /* 0x0009000000987984 */ /* 0x000fe80000000800 */
[----:B------:R-:W-:Y:S01]  /*ceb0*/  LDS R153, [R0+0xd00] ;  /* 0x000d000000997984 */ /* 0x000fe20000000800 */
[----:B------:R-:W-:Y:S01]  /*cec0*/  MOV R149, R8 ;  /* 0x0000000800957202 */ /* 0x000fe20000000f00 */
[----:B------:R-:W-:Y:S01]  /*ced0*/  IMAD.MOV.U32 R9, RZ, RZ, 0x40000040 ;  /* 0x40000040ff097424 */ /* 0x000fe200078e00ff */
[----:B------:R-:W-:Y:S01]  /*cee0*/  IADD3 R8, R6, 0x2, RZ ;  /* 0x0000000206087810 */ /* 0x000fe20007ffe0ff */
[----:B------:R-:W-:Y:S01]  /*cef0*/  IMAD.MOV.U32 R54, RZ, RZ, R16 ;  /* 0x000000ffff367224 */ /* 0x000fe200078e0010 */
[----:B------:R-:W-:Y:S01]  /*cf00*/  MOV R55, R5 ;  /* 0x0000000500377202 */ /* 0x000fe20000000f00 */
[----:B------:R-:W-:Y:S01]  /*cf10*/  IMAD.MOV.U32 R56, RZ, RZ, R2 ;  /* 0x000000ffff387224 */ /* 0x000fe200078e0002 */
[----:B------:R-:W-:Y:S01]  /*cf20*/  R2UR UR6, R8 ;  /* 0x00000000080672ca */ /* 0x000fe200000e0000 */
[----:B------:R-:W-:Y:S01]  /*cf30*/  IMAD.MOV.U32 R58, RZ, RZ, R234 ;  /* 0x000000ffff3a7224 */ /* 0x000fe200078e00ea */
[----:B------:R-:W-:Y:S01]  /*cf40*/  R2UR UR7, R9 ;  /* 0x00000000090772ca */ /* 0x000fe200000e0000 */
        /* <DEDUP_REMOVED lines=88> */
[----:B------:R0:W5:Y:S01]  /*d4d0*/  LDL.LU R16, [R1+0x410] ;  /* 0x0004100001107983 */ /* 0x0001620000300800 */
[----:B------:R-:W-:-:S03]  /*d4e0*/  MOV R151, R3 ;  /* 0x0000000300977202 */ /* 0x000fc60000000f00 */
[----:B------:R0:W5:Y:S04]  /*d4f0*/  LDL.LU R5, [R1+0x40c] ;  /* 0x00040c0001057983 */ /* 0x0001680000300800 */
[----:B------:R0:W5:Y:S01]  /*d500*/  LDL.LU R2, [R1+0x408] ;  /* 0x0004080001027983 */ /* 0x0001620000300800 */
[----:B---3--:R-:W-:-:S05]  /*d510*/  IMAD.IADD R11, R11, 0x1, R0 ;  /* 0x000000010b0b7824 */ /* 0x008fca00078e0200 */
[----:B------:R-:W-:Y:S04]  /*d520*/  LDS R154, [R11+0x900] ;  /* 0x000900000b9a7984 */ /* 0x000fe80000000800 */
[----:B------:R-:W2:Y:S02]  /*d530*/  LDS R155, [R11+0xd00] ;  /* 0x000d00000b9b7984 */ /* 0x000ea40000000800 */
        /* <DEDUP_REMOVED lines=134> */
[----:B------:R-:W2:Y:S01]  /*dda0*/  LDS R155, [R11+0x4d00] ;  /* 0x004d00000b9b7984 */ /* 0x000ea20000000800 */
[----:B------:R-:W-:-:S02]  /*ddb0*/  R2UR UR6, R8 ;  /* 0x00000000080672ca */ /* 0x000fc400000e0000 */
[----:B------:R-:W-:Y:S01]  /*ddc0*/  R2UR UR7, R9 ;  /* 0x00000000090772ca */ /* 0x000fe200000e0000 */
[----:B--2---:R-:W-:-:S12]  /*ddd0*/  WARPGROUP.ARRIVE ;  /* 0x00000000000079c5 */ /* 0x004fd80000000000 */
        /* <DEDUP_REMOVED lines=12> */
.L_x_35:
        /* <DEDUP_REMOVED lines=8> */
.L_x_36:
        /* <DEDUP_REMOVED lines=64> */
[----:B0-----:R-:W1:Y:S04]  /*e320*/  LDL.LU.64 R28, [R1] ;  /* 0x00000000011c7983 */ /* 0x001e680000300a00 */
        /* <DEDUP_REMOVED lines=63> */
[----:B------:R-:W-:Y:S01]  /*e720*/  IMAD.MOV.U32 R9, RZ, RZ, 0x40000040 ;  /* 0x40000040ff097424 */ /* 0x000fe200078e00ff */
[----:B------:R-:W-:-:S04]  /*e730*/  IADD3 R8, R6, 0x4, RZ ;  /* 0x0000000406087810 */ /* 0x000fc80007ffe0ff */
[----:B------:R-:W-:Y:S02]  /*e740*/  R2UR UR6, R8 ;  /* 0x00000000080672ca */ /* 0x000fe400000e0000 */
[----:B------:R-:W-:Y:S01]  /*e750*/  R2UR UR7, R9 ;  /* 0x00000000090772ca */ /* 0x000fe200000e0000 */
[----:B-12---:R-:W-:-:S12]  /*e760*/  WARPGROUP.ARRIVE ;  /* 0x00000000000079c5 */ /* 0x006fd80000000000 */
        /* <DEDUP_REMOVED lines=66> */
[----:B------:R0:W-:Y:S01]  /*eb90*/  STL.64 [R1+0x80], R60 ;  /* 0x0000803c01007387 */ /* 0x0001e20000100a00 */
        /* <DEDUP_REMOVED lines=178> */
[----:B------:R0:W-:Y:S01]  /*f6c0*/  STL.64 [R1+0x208], R24 ;  /* 0x0002081801007387 */ /* 0x0001e20000100a00 */
[----:B------:R-:W-:Y:S01]  /*f6d0*/  IMAD.MOV.U32 R7, RZ, RZ, 0x40000040 ;  /* 0x40000040ff077424 */ /* 0x000fe200078e00ff */
[----:B------:R-:W-:-:S02]  /*f6e0*/  IADD3 R6, R6, 0x6, RZ ;  /* 0x0000000606067810 */ /* 0x000fc40007ffe0ff */
[----:B------:R-:W-:Y:S04]  /*f6f0*/  LDS R152, [R0+0x4b00] ;  /* 0x004b000000987984 */ /* 0x000fe80000000800 */
[----:B------:R-:W-:Y:S04]  /*f700*/  LDS R153, [R0+0x4f00] ;  /* 0x004f000000997984 */ /* 0x000fe80000000800 */
        /* <DEDUP_REMOVED lines=133> */
[----:B------:R-:W-:Y:S01]  /*ff60*/  LDS R154, [R11+0x4b00] ;  /* 0x004b00000b9a7984 */ /* 0x000fe20000000800 */
[----:B------:R-:W-:-:S03]  /*ff70*/  MOV R150, R4 ;  /* 0x0000000400967202 */ /* 0x000fc60000000f00 */
[----:B------:R-:W0:Y:S03]  /*ff80*/  LDS R155, [R11+0x4f00] ;  /* 0x004f00000b9b7984 */ /* 0x000e260000000800 */
        /* <DEDUP_REMOVED lines=67> */
[----:B-1----:R-:W0:Y:S04]  /*103c0*/  LDL.LU.64 R150, [R1+0x400] ;  /* 0x0004000001967983 */ /* 0x002e280000300a00 */
        /* <DEDUP_REMOVED lines=63> */
[----:B------:R-:W-:-:S02]  /*107c0*/  R2UR UR6, R6 ;  /* 0x00000000060672ca */ /* 0x000fc400000e0000 */
[----:B------:R-:W-:Y:S01]  /*107d0*/  R2UR UR7, R7 ;  /* 0x00000000070772ca */ /* 0x000fe200000e0000 */
[----:B0-----:R-:W-:-:S12]  /*107e0*/  WARPGROUP.ARRIVE ;  /* 0x00000000000079c5 */ /* 0x001fd80000000000 */
[----:B------:R-:W-:Y:S03]  /*107f0*/  HGMMA.64x256x8.F32.TF32 R24, R152, gdesc[UR4], R24, gsb0 ;  /* 0x07e0000498187df0 */ /* 0x000fe60008002818 */
[----:B------:R-:W-:Y:S02]  /*10800*/  WARPGROUP.DEPBAR.LE gsb0, 0x0 ;  /* 0x00008000000079c5 */ /* 0x000fe40000010000 */
.L_x_22:
[----:B------:R-:W-:Y:S05]  /*10810*/  @!P0 BRA `(.L_x_37) ;  /* 0x0000000000048947 */ /* 0x000fea0003800000 */
[----:B------:R-:W-:Y:S01]  /*10820*/  BPT.TRAP 0x1 ;  /* 0x000000040000795c */ /* 0x000fe20000300000 */
.L_x_37:
[----:B------:R-:W0:Y:S01]  /*10830*/  S2UR UR7, SR_CgaCtaId ;  /* 0x00000000000779c3 */ /* 0x000e220000008800 */
[----:B------:R-:W-:Y:S02]  /*10840*/  UIADD3 UR39, UR40, UR39, URZ ;  /* 0x0000002728277290 */ /* 0x000fe4000fffe03f */
[----:B------:R-:W-:Y:S02]  /*10850*/  UISETP.GT.U32.AND UP0, UPT, UR54, 0x1, UPT ;  /* 0x000000013600788c */ /* 0x000fe4000bf04070 */
[----:B------:R-:W-:-:S04]  /*10860*/  UIADD3 UR6, UR39, -0x1, URZ ;  /* 0xffffffff27067890 */ /* 0x000fc8000fffe03f */
[----:B------:R-:W-:Y:S01]  /*10870*/  UIMAD.WIDE.U32 UR4, UR6, -0x55555555, URZ ;  /* 0xaaaaaaab060478a5 */ /* 0x000fe2000f8e003f */
[----:B------:R-:W-:-:S03]  /*10880*/  PLOP3.LUT P0, PT, PT, PT, UP0, 0x80, 0x0 ;  /* 0x000000000000781c */ /* 0x000fc60003f0f008 */
[----:B------:R-:W-:-:S03]  /*10890*/  USHF.R.U32.HI UR4, URZ, 0x1, UR5 ;  /* 0x000000013f047899 */ /* 0x000fc60008011605 */
[----:B------:R-:W-:Y:S01]  /*108a0*/  UMOV UR5, 0x400 ;  /* 0x0000040000057882 */ /* 0x000fe20000000000 */
[----:B------:R-:W-:Y:S02]  /*108b0*/  UIMAD UR6, UR4, -0x3, UR6 ;  /* 0xfffffffd040678a4 */ /* 0x000fe4000f8e0206 */
[----:B0-----:R-:W-:-:S04]  /*108c0*/  ULEA UR5, UR7, UR5, 0x18 ;  /* 0x0000000507057291 */ /* 0x001fc8000f8ec03f */
[----:B------:R-:W-:-:S04]  /*108d0*/  ULEA UR6, UR6, UR5, 0x3 ;  /* 0x0000000506067291 */ /* 0x000fc8000f8e183f */
[----:B------:R-:W-:-:S04]  /*108e0*/  UIADD3 UR6, UR6, 0x18, URZ ;  /* 0x0000001806067890 */ /* 0x000fc8000fffe03f */
[----:B------:R-:W-:-:S09]  /*108f0*/  UPRMT UR6, URZ, 0x654, UR6 ;  /* 0x000006543f067896 */ /* 0x000fd20008000006 */
[----:B------:R-:W-:Y:S01]  /*10900*/  SYNCS.ARRIVE.TRANS64.RED.A1T0 RZ, [UR6], RZ ;  /* 0x000000ffffff79a7 */ /* 0x000fe20008100406 */
[----:B------:R-:W-:Y:S05]  /*10910*/  @P0 BRA `(.L_x_38) ;  /* 0x0000000000040947 */ /* 0x000fea0003800000 */
[----:B------:R-:W-:Y:S01]  /*10920*/  BPT.TRAP 0x1 ;  /* 0x000000040000795c */ /* 0x000fe20000300000 */
.L_x_38:
[----:B------:R-:W0:Y:S01]  /*10930*/  S2R R8, SR_TID.X ;  /* 0x0000000000087919 */ /* 0x000e220000002100 */
[----:B------:R-:W-:Y:S01]  /*10940*/  MOV R19, 0x6540 ;  /* 0x0000654000137802 */ /* 0x000fe20000000f00 */
[----:B------:R-:W-:Y:S01]  /*10950*/  USHF.R.S32.HI UR10, URZ, 0x1f, UR42 ;  /* 0x0000001f3f0a7899 */ /* 0x000fe2000801142a */
[----:B-----5:R-:W-:Y:S01]  /*10960*/  LOP3.LUT R5, R5, 0x7, RZ, 0xc0, !PT ;  /* 0x0000000705057812 */ /* 0x020fe200078ec0ff */
[----:B------:R-:W1:Y:S01]  /*10970*/  S2R R0, SR_TID.X ;  /* 0x0000000000007919 */ /* 0x000e620000002100 */
[----:B------:R-:W-:Y:S01]  /*10980*/  ULDC.64 UR8, c[0x0][0x5d0] ;  /* 0x0001740000087ab9 */ /* 0x000fe20000000a00 */
[----:B------:R-:W-:Y:S01]  /*10990*/  UIMAD.WIDE UR6, UR43, 0x100, URZ ;  /* 0x000001002b0678a5 */ /* 0x000fe2000f8e023f */
[----:B------:R-:W-:Y:S01]  /*109a0*/  IMAD.U32 R6, RZ, RZ, UR8 ;  /* 0x00000008ff067e24 */ /* 0x000fe2000f8e00ff */
[----:B------:R-:W-:Y:S02]  /*109b0*/  UIMAD UR4, UR10, UR8, URZ ;  /* 0x000000080a0472a4 */ /* 0x000fe4000f8e023f */
[----:B------:R-:W-:-:S02]  /*109c0*/  USHF.L.U32 UR43, UR43, 0x8, URZ ;  /* 0x000000082b2b7899 */ /* 0x000fc4000800063f */
[----:B------:R-:W-:Y:S02]  /*109d0*/  UIMAD UR4, UR42, UR9, UR4 ;  /* 0x000000092a0472a4 */ /* 0x000fe4000f8e0204 */
[----:B------:R-:W-:Y:S01]  /*109e0*/  UISETP.GT.U32.AND UP0, UPT, UR39, 0x2, UPT ;  /* 0x000000022700788c */ /* 0x000fe2000bf04070 */
[----:B------:R-:W-:Y:S01]  /*109f0*/  ULDC UR9, c[0x0][0x284] ;  /* 0x0000a10000097ab9 */ /* 0x000fe20000000800 */
[----:B------:R-:W-:Y:S01]  /*10a00*/  UISETP.GE.U32.AND UP1, UPT, UR40, 0x3, UPT ;  /* 0x000000032800788c */ /* 0x000fe2000bf26070 */
[----:B------:R-:W-:Y:S01]  /*10a10*/  IMAD.U32 R17, RZ, RZ, UR9 ;  /* 0x00000009ff117e24 */ /* 0x000fe2000f8e00ff */
[----:B------:R-:W-:-:S04]  /*10a20*/  UISETP.LT.U32.AND UP0, UPT, UR40, 0x3, UP0 ;  /* 0x000000032800788c */ /* 0x000fc80008701070 */
[----:B------:R-:W-:-:S04]  /*10a30*/  USEL UR8, URZ, 0x1, !UP0 ;  /* 0x000000013f087887 */ /* 0x000fc8000c000000 */
[----:B------:R-:W-:Y:S01]  /*10a40*/  ULOP3.LUT UR38, UR38, UR8, URZ, 0x3c, !UPT ;  /* 0x0000000826267292 */ /* 0x000fe2000f8e3c3f */
[C---:B0-----:R-:W-:Y:S01]  /*10a50*/  IMAD.SHL.U32 R18, R8.reuse, 0x2, RZ ;  /* 0x0000000208127824 */ /* 0x041fe200078e00ff */
[----:B------:R-:W-:Y:S02]  /*10a60*/  LOP3.LUT R4, R8, 0x60, RZ, 0xc0, !PT ;  /* 0x0000006008047812 */ /* 0x000fe400078ec0ff */
[----:B-1----:R-:W-:Y:S02]  /*10a70*/  SHF.R.U32.HI R0, RZ, 0x7, R0 ;  /* 0x00000007ff007819 */ /* 0x002fe40000011600 */
[----:B------:R-:W-:Y:S02]  /*10a80*/  LOP3.LUT R18, R18, 0x6, RZ, 0xc0, !PT ;  /* 0x0000000612127812 */ /* 0x000fe400078ec0ff */
[----:B------:R-:W-:Y:S02]  /*10a90*/  LOP3.LUT R0, R0, 0x1, RZ, 0xc0, !PT ;  /* 0x0000000100007812 */ /* 0x000fe400078ec0ff */
[----:B------:R-:W-:Y:S01]  /*10aa0*/  PRMT R18, R18, R19, UR41 ;  /* 0x0000002912127e16 */ /* 0x000fe20008000013 */
[----:B------:R-:W-:Y:S01]  /*10ab0*/  USHF.L.U32 UR41, UR41, 0x8, URZ ;  /* 0x0000000829297899 */ /* 0x000fe2000800063f */
[----:B------:R-:W-:-:S02]  /*10ac0*/  SHF.L.U32 R3, R0, 0x6, RZ ;  /* 0x0000000600037819 */ /* 0x000fc400000006ff */
[----:B------:R-:W-:Y:S02]  /*10ad0*/  SHF.R.S32.HI R19, RZ, 0x1f, R18 ;  /* 0x0000001fff137819 */ /* 0x000fe40000011412 */
[----:B------:R-:W-:Y:S02]  /*10ae0*/  SHF.R.U32.HI R4, RZ, 0x1, R4 ;  /* 0x00000001ff047819 */ /* 0x000fe40000011604 */
[----:B------:R-:W-:Y:S01]  /*10af0*/  LOP3.LUT R3, R3, 0x40, R5, 0xe2, !PT ;  /* 0x0000004003037812 */ /* 0x000fe200078ee205 */
[----:B------:R-:W-:Y:S01]  /*10b00*/  IMAD.WIDE.U32 R6, R6, UR42, R18 ;  /* 0x0000002a06067c25 */ /* 0x000fe2000f8e0012 */
[----:B------:R-:W-:Y:S02]  /*10b10*/  IADD3 R5, RZ, -R4, -R5 ;  /* 0x80000004ff057210 */ /* 0x000fe40007ffe805 */
[----:B------:R-:W-:Y:S02]  /*10b20*/  LOP3.LUT R3, R3, UR6, R4, 0xfe, !PT ;  /* 0x0000000603037c12 */ /* 0x000fe4000f8efe04 */
[----:B------:R-:W-:Y:S01]  /*10b30*/  IADD3 R7, R7, UR4, RZ ;  /* 0x0000000407077c10 */ /* 0x000fe2000fffe0ff */
[----:B------:R-:W-:Y:S01]  /*10b40*/  ULDC UR4, c[0x0][0x288] ;  /* 0x0000a20000047ab9 */ /* 0x000fe20000000800 */
[----:B------:R-:W-:Y:S01]  /*10b50*/  IMAD R5, R0, -0x40, R5 ;  /* 0xffffffc000057824 */ /* 0x000fe200078e0205 */
[----:B------:R-:W-:Y:S01]  /*10b60*/  UISETP.GE.AND UP2, UPT, UR41, UR4, UPT ;  /* 0x000000042900728c */ /* 0x000fe2000bf46270 */
[----:B------:R-:W-:-:S02]  /*10b70*/  LOP3.LUT R0, R8, 0x3, RZ, 0xc0, !PT ;  /* 0x0000000308007812 */ /* 0x000fc400078ec0ff */
[----:B------:R-:W-:Y:S01]  /*10b80*/  MOV R4, 0xfffffffe ;  /* 0xfffffffe00047802 */ /* 0x000fe20000000f00 */
[----:B------:R-:W-:Y:S02]  /*10b90*/  UISETP.GE.OR UP2, UPT, UR43, UR9, UP2 ;  /* 0x000000092b00728c */ /* 0x000fe40009746670 */
[----:B------:R-:W-:Y:S01]  /*10ba0*/  IADD3 R17, R17, -UR43, R5 ;  /* 0x8000002b11117c10 */ /* 0x000fe2000fffe005 */
[----:B------:R-:W-:Y:S01]  /*10bb0*/  UMOV UR43, 0xffffffff ;  /* 0xffffffff002b7882 */ /* 0x000fe20000000000 */
[----:B------:R-:W-:Y:S01]  /*10bc0*/  IMAD R0, R0, R4, UR4 ;  /* 0x0000000400007e24 */ /* 0x000fe2000f8e0204 */
[----:B------:R-:W-:Y:S01]  /*10bd0*/  UIMAD.WIDE.U32 UR4, UR39, -0x55555555, URZ ;  /* 0xaaaaaaab270478a5 */ /* 0x000fe2000f8e003f */
[----:B------:R-:W-:Y:S02]  /*10be0*/  PLOP3.LUT P0, PT, PT, PT, UP2, 0x80, 0x0 ;  /* 0x000000000000781c */ /* 0x000fe40003f0f028 */
[----:B------:R-:W-:Y:S01]  /*10bf0*/  VIADD R0, R0, -UR41 ;  /* 0x8000002900007c36 */ /* 0x000fe20008000000 */
[----:B------:R-:W-:-:S04]  /*10c00*/  USHF.R.U32.HI UR4, URZ, 0x1, UR5 ;  /* 0x000000013f047899 */ /* 0x000fc80008011605 */
[----:B------:R-:W-:Y:S02]  /*10c10*/  UIMAD UR39, UR4, -0x3, UR39 ;  /* 0xfffffffd042778a4 */ /* 0x000fe4000f8e0227 */
[----:B------:R-:W-:-:S04]  /*10c20*/  @UP1 ULOP3.LUT UR38, UR38, 0x1, UR4, 0x78, !UPT ;  /* 0x0000000126261892 */ /* 0x000fc8000f8e7804 */
[----:B------:R-:W-:Y:S08]  /*10c30*/  @P0 BRA `(.L_x_39) ;  /* 0x000000d4007c0947 */ /* 0x000ff00003800000 */
[----:B------:R-:W-:Y:S01]  /*10c40*/  FSETP.NEU.AND P0, PT, R16, RZ, PT ;  /* 0x000000ff1000720b */ /* 0x000fe20003f0d000 */
[----:B------:R-:W-:Y:S01]  /*10c50*/  ULDC.64 UR8, c[0x0][0x5c8] ;  /* 0x0001720000087ab9 */ /* 0x000fe20000000a00 */
[----:B------:R-:W-:Y:S01]  /*10c60*/  ISETP.GT.AND P3, PT, R17, RZ, PT ;  /* 0x000000ff1100720c */ /* 0x000fe20003f64270 */
[----:B------:R-:W-:Y:S01]  /*10c70*/  UIMAD UR4, UR7, UR8, URZ ;  /* 0x00000008070472a4 */ /* 0x000fe2000f8e023f */
[----:B------:R-:W-:Y:S01]  /*10c80*/  MOV R10, UR9 ;  /* 0x00000009000a7c02 */ /* 0x000fe20008000f00 */
[C---:B------:R-:W-:Y:S01]  /*10c90*/  IMAD.WIDE.U32 R6, R3.reuse, UR8, R6 ;  /* 0x0000000803067c25 */ /* 0x040fe2000f8e0006 */
[----:B------:R-:W-:Y:S01]  /*10ca0*/  BSSY B0, `(.L_x_39) ;  /* 0x0000d58000007945 */ /* 0x000fe20003800000 */
[----:B------:R-:W-:Y:S02]  /*10cb0*/  ISETP.GT.AND P1, PT, R0, RZ, P3 ;  /* 0x000000ff0000720c */ /* 0x000fe40001f24270 */
[----:B------:R-:W-:-:S04]  /*10cc0*/  IMAD R10, R3, R10, UR4 ;  /* 0x00000004030a7e24 */ /* 0x000fc8000f8e020a */
[----:B------:R-:W-:Y:S01]  /*10cd0*/  IMAD.IADD R10, R7, 0x1, R10 ;  /* 0x00000001070a7824 */ /* 0x000fe200078e020a */
[----:B------:R-:W-:Y:S06]  /*10ce0*/  @!P0 BRA `(.L_x_40) ;  /* 0x0000009400188947 */ /* 0x000fec0003800000 */
[----:B------:R-:W0:Y:S01]  /*10cf0*/  LDC.64 R22, c[0x0][0x5b8] ;  /* 0x00016e00ff167b82 */ /* 0x000e220000000a00 */
[----:B------:R-:W2:Y:S01]  /*10d00*/  LDL.LU R11, [R1] ;  /* 0x00000000010b7983 */ /* 0x000ea20000300800 */
[----:B------:R-:W-:-:S06]  /*10d10*/  ULDC.64 UR4, c[0x0][0x5c0] ;  /* 0x0001700000047ab9 */ /* 0x000fcc0000000a00 */
[----:B------:R-:W1:Y:S08]  /*10d20*/  LDC.64 R14, c[0x0][0x5b0] ;  /* 0x00016c00ff0e7b82 */ /* 0x000e700000000a00 */
[----:B------:R-:W3:Y:S01]  /*10d30*/  LDC.64 R12, c[0x0][0x5a8] ;  /* 0x00016a00ff0c7b82 */ /* 0x000ee20000000a00 */
[C---:B0-----:R-:W-:Y:S02]  /*10d40*/  IMAD R157, R22.reuse, UR10, RZ ;  /* 0x0000000a169d7c24 */ /* 0x041fe4000f8e02ff */
[----:B------:R-:W-:-:S04]  /*10d50*/  IMAD.WIDE.U32 R152, R22, UR42, R18 ;  /* 0x0000002a16987c25 */ /* 0x000fc8000f8e0012 */
[----:B------:R-:W-:Y:S02]  /*10d60*/  IMAD R157, R23, UR42, R157 ;  /* 0x0000002a179d7c24 */ /* 0x000fe4000f8e029d */
[----:B-1----:R-:W-:Y:S02]  /*10d70*/  IMAD R156, R14, UR7, RZ ;  /* 0x000000070e9c7c24 */ /* 0x002fe4000f8e02ff */
[----:B------:R-:W-:Y:S01]  /*10d80*/  IMAD.MOV.U32 R20, RZ, RZ, R152 ;  /* 0x000000ffff147224 */ /* 0x000fe200078e0098 */
[----:B------:R-:W-:Y:S01]  /*10d90*/  IADD3 R21, R153, R157, RZ ;  /* 0x0000009d99157210 */ /* 0x000fe20007ffe0ff */
[C---:B------:R-:W-:Y:S02]  /*10da0*/  IMAD R156, R3.reuse, R15, R156 ;  /* 0x0000000f039c7224 */ /* 0x040fe400078e029c */
[----:B------:R-:W-:-:S05]  /*10db0*/  IMAD.WIDE.U32 R4, R3, R14, R20 ;  /* 0x0000000e03047225 */ /* 0x000fca00078e0014 */
[----:B------:R-:W-:Y:S02]  /*10dc0*/  IADD3 R5, R5, R156, RZ ;  /* 0x0000009c05057210 */ /* 0x000fe40007ffe0ff */
[----:B---3--:R-:W-:-:S04]  /*10dd0*/  LEA R8, P0, R4, R12, 0x2 ;  /* 0x0000000c04087211 */ /* 0x008fc800078010ff */
[----:B------:R-:W-:-:S05]  /*10de0*/  LEA.HI.X R9, R4, R13, R5, 0x2, P0 ;  /* 0x0000000d04097211 */ /* 0x000fca00000f1405 */
[----:B------:R-:W3:Y:S01]  /*10df0*/  @P1 LDG.E.LTC128B R23, desc[UR36][R8.64] ;  /* 0x0000002408171981 */ /* 0x000ee2000c1e1920 */
[C---:B------:R-:W-:Y:S01]  /*10e00*/  LEA R4, P0, R6.reuse, UR4, 0x2 ;  /* 0x0000000406047c11 */ /* 0x040fe2000f8010ff */
[----:B------:R-:W-:Y:S03]  /*10e10*/  BSSY B1, `(.L_x_41) ;  /* 0x000000e000017945 */ /* 0x000fe60003800000 */
[----:B------:R-:W-:Y:S01]  /*10e20*/  LEA.HI.X R5, R6, UR5, R10, 0x2, P0 ;  /* 0x0000000506057c11 */ /* 0x000fe200080f140a */
[----:B---3--:R-:W-:-:S04]  /*10e30*/  FMUL R6, R23, R16 ;  /* 0x0000001017067220 */ /* 0x008fc80000400000 */
[----:B--2---:R-:W-:-:S05]  /*10e40*/  FFMA R6, R11, R2, R6 ;  /* 0x000000020b067223 */ /* 0x004fca0000000006 */
[----:B------:R0:W-:Y:S02]  /*10e50*/  @P1 STG.E desc[UR36][R4.64], R6 ;  /* 0x0000000604001986 */ /* 0x0001e4000c101924 */
[----:B0-----:R-:W-:-:S04]  /*10e60*/  IMAD.WIDE.U32 R6, R3, R14, R18 ;  /* 0x0000000e03067225 */ /* 0x001fc800078e0012 */
[----:B------:R-:W-:Y:S02]  /*10e70*/  IMAD.IADD R7, R156, 0x1, R7 ;  /* 0x000000019c077824 */ /* 0x000fe400078e0207 */
[----:B------:R-:W-:-:S05]  /*10e80*/  IMAD.WIDE.U32 R6, R22, UR42, R6 ;  /* 0x0000002a16067c25 */ /* 0x000fca000f8e0006 */
[----:B------:R-:W-:Y:S02]  /*10e90*/  IADD3 R7, R157, R7, RZ ;  /* 0x000000079d077210 */ /* 0x000fe40007ffe0ff */
[----:B------:R-:W-:-:S04]  /*10ea0*/  LEA R10, P0, R6, R12, 0x2 ;  /* 0x0000000c060a7211 */ /* 0x000fc800078010ff */
[----:B------:R-:W-:Y:S02]  /*10eb0*/  LEA.HI.X R11, R6, R13, R7, 0x2, P0 ;  /* 0x0000000d060b7211 */ /* 0x000fe400000f1407 */
[----:B------:R-:W-:-:S13]  /*10ec0*/  ISETP.GT.AND P0, PT, R0, 0x1, P3 ;  /* 0x000000010000780c */ /* 0x000fda0001f04270 */
[----:B------:R-:W-:Y:S05]  /*10ed0*/  @!P0 BRA `(.L_x_42) ;  /* 0x0000000000048947 */ /* 0x000fea0003800000 */
[----:B------:R0:W5:Y:S02]  /*10ee0*/  LDG.E.LTC128B R23, desc[UR36][R10.64+0x4] ;  /* 0x000004240a177981 */ /* 0x000164000c1e1920 */
.L_x_42:
[----:B------:R-:W-:Y:S05]  /*10ef0*/  BSYNC B1 ;  /* 0x0000000000017941 */ /* 0x000fea0003800000 */
.L_x_41:
[----:B------:R-:W2:Y:S01]  /*10f00*/  LDL.LU R7, [R1+0x4] ;  /* 0x0000040001077983 */ /* 0x000ea20000300800 */
[----:B-----5:R-:W-:Y:S01]  /*10f10*/  FMUL R6, R23, R16 ;  /* 0x0000001017067220 */ /* 0x020fe20000400000 */
[C---:B------:R-:W-:Y:S01]  /*10f20*/  SHF.L.U64.HI R155, R14.reuse, 0x3, R15 ;  /* 0x000000030e9b7819 */ /* 0x040fe2000001020f */
[----:B------:R-:W-:Y:S01]  /*10f30*/  IMAD.SHL.U32 R154, R14, 0x8, RZ ;  /* 0x000000080e9a7824 */ /* 0x000fe200078e00ff */
[----:B------:R-:W-:Y:S01]  /*10f40*/  ISETP.GT.AND P1, PT, R17, 0x8, PT ;  /* 0x000000081100780c */ /* 0x000fe20003f24270 */
[----:B------:R-:W3:Y:S01]  /*10f50*/  LDL.LU R159, [R1+0x8] ;  /* 0x00000800019f7983 */ /* 0x000ee20000300800 */
[----:B--2---:R-:W-:-:S05]  /*10f60*/  FFMA R6, R7, R2, R6 ;  /* 0x0000000207067223 */ /* 0x004fca0000000006 */
[----:B------:R1:W-:Y:S01]  /*10f70*/  @P0 STG.E desc[UR36][R4.64+0x4], R6 ;  /* 0x0000040604000986 */ /* 0x0003e2000c101924 */
[----:B------:R-:W-:Y:S01]  /*10f80*/  ISETP.GT.AND P0, PT, R0, RZ, P1 ;  /* 0x000000ff0000720c */ /* 0x000fe20000f04270 */
[----:B-1----:R-:W-:-:S05]  /*10f90*/  IMAD.WIDE.U32 R6, R3, R14, R154 ;  /* 0x0000000e03067225 */ /* 0x002fca00078e009a */
[----:B------:R-:W-:Y:S02]  /*10fa0*/  IADD3 R156, R156, R7, RZ ;  /* 0x000000079c9c7210 */ /* 0x000fe40007ffe0ff */
[----:B------:R-:W-:-:S05]  /*10fb0*/  IADD3 R7, P2, R152, R6, RZ ;  /* 0x0000000698077210 */ /* 0x000fca0007f5e0ff */
[----:B------:R-:W-:Y:S01]  /*10fc0*/  IMAD.X R9, R156, 0x1, R21, P2 ;  /* 0x000000019c097824 */ /* 0x000fe200010e0615 */
[----:B------:R-:W-:-:S04]  /*10fd0*/  LEA R8, P2, R7, R12, 0x2 ;  /* 0x0000000c07087211 */ /* 0x000fc800078410ff */
[----:B------:R-:W-:-:S05]  /*10fe0*/  LEA.HI.X R9, R7, R13, R9, 0x2, P2 ;  /* 0x0000000d07097211 */ /* 0x000fca00010f1409 */
[----:B------:R1:W2:Y:S01]  /*10ff0*/  @P0 LDG.E.LTC128B R23, desc[UR36][R8.64] ;  /* 0x0000002408170981 */ /* 0x0002a2000c1e1920 */
[----:B------:R-:W-:Y:S01]  /*11000*/  IADD3 R6, P2, R18, R6, RZ ;  /* 0x0000000612067210 */ /* 0x000fe20007f5e0ff */
[----:B------:R-:W-:Y:S01]  /*11010*/  BSSY B1, `(.L_x_43) ;  /* 0x0000013000017945 */ /* 0x000fe20003800000 */
[----:B------:R-:W-:Y:S02]  /*11020*/  MOV R158, UR8 ;  /* 0x00000008009e7c02 */ /* 0x000fe40008000f00 */
[----:B------:R-:W-:Y:S01]  /*11030*/  IADD3.X R7, R19, R156, RZ, P2, !PT ;  /* 0x0000009c13077210 */ /* 0x000fe200017fe4ff */
[----:B------:R-:W-:Y:S01]  /*11040*/  IMAD.U32 R156, RZ, RZ, UR9 ;  /* 0x00000009ff9c7e24 */ /* 0x000fe2000f8e00ff */
[----:B------:R-:W-:Y:S01]  /*11050*/  ISETP.GT.AND P4, PT, R0, 0x1, P1 ;  /* 0x000000010000780c */ /* 0x000fe20000f84270 */
[----:B------:R-:W-:Y:S02]  /*11060*/  IMAD.SHL.U32 R158, R158, 0x20, RZ ;  /* 0x000000209e9e7824 */ /* 0x000fe400078e00ff */
[----:B------:R-:W-:-:S04]  /*11070*/  IMAD.WIDE.U32 R6, R22, UR42, R6 ;  /* 0x0000002a16067c25 */ /* 0x000fc8000f8e0006 */
[----:B------:R-:W-:Y:S01]  /*11080*/  IMAD.IADD R7, R157, 0x1, R7 ;  /* 0x000000019d077824 */ /* 0x000fe200078e0207 */
[----:B-1----:R-:W-:-:S04]  /*11090*/  LEA R8, P2, R6, R12, 0x2 ;  /* 0x0000000c06087211 */ /* 0x002fc800078410ff */
[----:B------:R-:W-:Y:S02]  /*110a0*/  LEA.HI.X R9, R6, R13, R7, 0x2, P2 ;  /* 0x0000000d06097211 */ /* 0x000fe400010f1407 */
[----:B------:R-:W-:-:S04]  /*110b0*/  MOV R6, UR8 ;  /* 0x0000000800067c02 */ /* 0x000fc80008000f00 */
[----:B------:R-:W-:Y:S01]  /*110c0*/  SHF.L.U64.HI R156, R6, 0x5, R156 ;  /* 0x00000005069c7819 */ /* 0x000fe2000001029c */
[----:B--2---:R-:W-:-:S04]  /*110d0*/  FMUL R6, R23, R16 ;  /* 0x0000001017067220 */ /* 0x004fc80000400000 */
[----:B---3--:R-:W-:Y:S01]  /*110e0*/  FFMA R159, R159, R2, R6 ;  /* 0x000000029f9f7223 */ /* 0x008fe20000000006 */
[----:B------:R-:W-:-:S04]  /*110f0*/  IADD3 R6, P2, R158, R4, RZ ;  /* 0x000000049e067210 */ /* 0x000fc80007f5e0ff */
[----:B------:R-:W-:-:S05]  /*11100*/  IADD3.X R7, R156, R5, RZ, P2, !PT ;  /* 0x000000059c077210 */ /* 0x000fca00017fe4ff */
[----:B------:R1:W-:Y:S01]  /*11110*/  @P0 STG.E desc[UR36][R6.64], R159 ;  /* 0x0000009f06000986 */ /* 0x0003e2000c101924 */
[----:B------:R-:W-:Y:S05]  /*11120*/  @!P4 BRA `(.L_x_44) ;  /* 0x000000000004c947 */ /* 0x000fea0003800000 */
[----:B------:R2:W5:Y:S02]  /*11130*/  LDG.E.LTC128B R23, desc[UR36][R8.64+0x4] ;  /* 0x0000042408177981 */ /* 0x000564000c1e1920 */
.L_x_44:
[----:B------:R-:W-:Y:S05]  /*11140*/  BSYNC B1 ;  /* 0x0000000000017941 */ /* 0x000fea0003800000 */
.L_x_43:
[----:B------:R-:W3:Y:S01]  /*11150*/  LDL.LU R160, [R1+0xc] ;  /* 0x00000c0001a07983 */ /* 0x000ee20000300800 */
[----:B-1---5:R-:W-:Y:S01]  /*11160*/  FMUL R159, R23, R16 ;  /* 0x00000010179f7220 */ /* 0x022fe20000400000 */
[----:B------:R-:W-:Y:S01]  /*11170*/  ISETP.GT.AND P0, PT, R0, 0x8, P3 ;  /* 0x000000080000780c */ /* 0x000fe20001f04270 */
[----:B------:R-:W-:Y:S02]  /*11180*/  BSSY B1, `(.L_x_45) ;  /* 0x0000005000017945 */ /* 0x000fe40003800000 */
[----:B---3--:R-:W-:-:S05]  /*11190*/  FFMA R159, R160, R2, R159 ;  /* 0x00000002a09f7223 */ /* 0x008fca000000009f */
[----:B------:R1:W-:Y:S05]  /*111a0*/  @P4 STG.E desc[UR36][R6.64+0x4], R159 ;  /* 0x0000049f06004986 */ /* 0x0003ea000c101924 */
[----:B------:R-:W-:Y:S05]  /*111b0*/  @!P0 BRA `(.L_x_46) ;  /* 0x0000000000048947 */ /* 0x000fea0003800000 */
[----:B------:R3:W5:Y:S02]  /*111c0*/  LDG.E.LTC128B R23, desc[UR36][R10.64+0x20] ;  /* 0x000020240a177981 */ /* 0x000764000c1e1920 */
.L_x_46:
[----:B------:R-:W-:Y:S05]  /*111d0*/  BSYNC B1 ;  /* 0x0000000000017941 */ /* 0x000fea0003800000 */
.L_x_45:
[----:B------:R-:W4:Y:S01]  /*111e0*/  LDL.LU R160, [R1+0x10] ;  /* 0x0000100001a07983 */ /* 0x000f220000300800 */
[----:B-1---5:R-:W-:Y:S01]  /*111f0*/  FMUL R159, R23, R16 ;  /* 0x00000010179f7220 */ /* 0x022fe20000400000 */
[----:B------:R-:W-:Y:S01]  /*11200*/  ISETP.GT.AND P2, PT, R0, 0x9, P3 ;  /* 0x000000090000780c */ /* 0x000fe20001f44270 */
[----:B------:R-:W-:Y:S02]  /*11210*/  BSSY B1, `(.L_x_47) ;  /* 0x0000005000017945 */ /* 0x000fe40003800000 */
[----:B----4-:R-:W-:-:S05]  /*11220*/  FFMA R159, R160, R2, R159 ;  /* 0x00000002a09f7223 */ /* 0x010fca000000009f */
[----:B------:R1:W-:Y:S05]  /*11230*/  @P0 STG.E desc[UR36][R4.64+0x20], R159 ;  /* 0x0000209f04000986 */ /* 0x0003ea000c101924 */
[----:B------:R-:W-:Y:S05]  /*11240*/  @!P2 BRA `(.L_x_48) ;  /* 0x000000000004a947 */ /* 0x000fea0003800000 */
[----:B------:R4:W5:Y:S02]  /*11250*/  LDG.E.LTC128B R23, desc[UR36][R10.64+0x24] ;  /* 0x000024240a177981 */ /* 0x000964000c1e1920 */
.L_x_48:
[----:B------:R-:W-:Y:S05]  /*11260*/  BSYNC B1 ;  /* 0x0000000000017941 */ /* 0x000fea0003800000 */
.L_x_47:
[----:B------:R-:W2:Y:S01]  /*11270*/  LDL.LU R160, [R1+0x14] ;  /* 0x0000140001a07983 */ /* 0x000ea20000300800 */
[----:B-1---5:R-:W-:Y:S01]  /*11280*/  FMUL R159, R23, R16 ;  /* 0x00000010179f7220 */ /* 0x022fe20000400000 */
[----:B------:R-:W-:Y:S01]  /*11290*/  ISETP.GT.AND P0, PT, R0, 0x8, P1 ;  /* 0x000000080000780c */ /* 0x000fe20000f04270 */
[----:B------:R-:W-:Y:S02]  /*112a0*/  BSSY B1, `(.L_x_49) ;  /* 0x0000005000017945 */ /* 0x000fe40003800000 */
[----:B--2---:R-:W-:-:S05]  /*112b0*/  FFMA R159, R160, R2, R159 ;  /* 0x00000002a09f7223 */ /* 0x004fca000000009f */
[----:B------:R1:W-:Y:S05]  /*112c0*/  @P2 STG.E desc[UR36][R4.64+0x24], R159 ;  /* 0x0000249f04002986 */ /* 0x0003ea000c101924 */
[----:B------:R-:W-:Y:S05]  /*112d0*/  @!P0 BRA `(.L_x_50) ;  /* 0x0000000000048947 */ /* 0x000fea0003800000 */
[----:B------:R2:W5:Y:S02]  /*112e0*/  LDG.E.LTC128B R23, desc[UR36][R8.64+0x20] ;  /* 0x0000202408177981 */ /* 0x000564000c1e1920 */
.L_x_50:
[----:B------:R-:W-:Y:S05]  /*112f0*/  BSYNC B1 ;  /* 0x0000000000017941 */ /* 0x000fea0003800000 */
.L_x_49:
        /* <DEDUP_REMOVED lines=8> */
.L_x_52:
[----:B------:R-:W-:Y:S05]  /*11380*/  BSYNC B1 ;  /* 0x0000000000017941 */ /* 0x000fea0003800000 */
.L_x_51:
        /* <DEDUP_REMOVED lines=8> */
.L_x_54:
[----:B------:R-:W-:Y:S05]  /*11410*/  BSYNC B1 ;  /* 0x0000000000017941 */ /* 0x000fea0003800000 */
.L_x_53:
        /* <DEDUP_REMOVED lines=8> */
.L_x_56:
[----:B------:R-:W-:Y:S05]  /*114a0*/  BSYNC B1 ;  /* 0x0000000000017941 */ /* 0x000fea0003800000 */
.L_x_55:
        /* <DEDUP_REMOVED lines=8> */
.L_x_58:
[----:B------:R-:W-:Y:S05]  /*11530*/  BSYNC B1 ;  /* 0x0000000000017941 */ /* 0x000fea0003800000 */
.L_x_57:
        /* <DEDUP_REMOVED lines=8> */
.L_x_60:
[----:B------:R-:W-:Y:S05]  /*115c0*/  BSYNC B1 ;  /* 0x0000000000017941 */ /* 0x000fea0003800000 */
.L_x_59:
        /* <DEDUP_REMOVED lines=8> */
.L_x_62:
[----:B------:R-:W-:Y:S05]  /*11650*/  BSYNC B1 ;  /* 0x0000000000017941 */ /* 0x000fea0003800000 */
.L_x_61:
        /* <DEDUP_REMOVED lines=8> */
.L_x_64:
[----:B------:R-:W-:Y:S05]  /*116e0*/  BSYNC B1 ;  /* 0x0000000000017941 */ /* 0x000fea0003800000 */
.L_x_63:
        /* <DEDUP_REMOVED lines=8> */
.L_x_66:
[----:B------:R-:W-:Y:S05]  /*11770*/  BSYNC B1 ;  /* 0x0000000000017941 */ /* 0x000fea0003800000 */
.L_x_65:
        /* <DEDUP_REMOVED lines=8> */
.L_x_68:
[----:B------:R-:W-:Y:S05]  /*11800*/  BSYNC B1 ;  /* 0x0000000000017941 */ /* 0x000fea0003800000 */
.L_x_67:
        /* <DEDUP_REMOVED lines=8> */
.L_x_70:
[----:B------:R-:W-:Y:S05]  /*11890*/  BSYNC B1 ;  /* 0x0000000000017941 */ /* 0x000fea0003800000 */
.L_x_69:
        /* <DEDUP_REMOVED lines=8> */
.L_x_72:
[----:B------:R-:W-:Y:S05]  /*11920*/  BSYNC B1 ;  /* 0x0000000000017941 */ /* 0x000fea0003800000 */
.L_x_71:
        /* <DEDUP_REMOVED lines=8> */
.L_x_74:
[----:B------:R-:W-:Y:S05]  /*119b0*/  BSYNC B1 ;  /* 0x0000000000017941 */ /* 0x000fea0003800000 */
.L_x_73:
        /* <DEDUP_REMOVED lines=8> */
.L_x_76:
[----:B------:R-:W-:Y:S05]  /*11a40*/  BSYNC B1 ;  /* 0x0000000000017941 */ /* 0x000fea0003800000 */
.L_x_75:
        /* <DEDUP_REMOVED lines=8> */
.L_x_78:
[----:B------:R-:W-:Y:S05]  /*11ad0*/  BSYNC B1 ;  /* 0x0000000000017941 */ /* 0x000fea0003800000 */
.L_x_77:
        /* <DEDUP_REMOVED lines=8> */
.L_x_80:
[----:B------:R-:W-:Y:S05]  /*11b60*/  BSYNC B1 ;  /* 0x0000000000017941 */ /* 0x000fea0003800000 */
.L_x_79:
        /* <DEDUP_REMOVED lines=8> */
.L_x_82:
[----:B------:R-:W-:Y:S05]  /*11bf0*/  BSYNC B1 ;  /* 0x0000000000017941 */ /* 0x000fea0003800000 */
.L_x_81:
        /* <DEDUP_REMOVED lines=8> */
.L_x_84:
[----:B------:R-:W-:Y:S05]  /*11c80*/  BSYNC B1 ;  /* 0x0000000000017941 */ /* 0x000fea0003800000 */
.L_x_83:
        /* <DEDUP_REMOVED lines=8> */
.L_x_86:
[----:B------:R-:W-:Y:S05]  /*11d10*/  BSYNC B1 ;  /* 0x0000000000017941 */ /* 0x000fea0003800000 */
.L_x_85:
        /* <DEDUP_REMOVED lines=8> */
.L_x_88:
[----:B------:R-:W-:Y:S05]  /*11da0*/  BSYNC B1 ;  /* 0x0000000000017941 */ /* 0x000fea0003800000 */
.L_x_87:
        /* <DEDUP_REMOVED lines=8> */
.L_x_90:
[----:B------:R-:W-:Y:S05]  /*11e30*/  BSYNC B1 ;  /* 0x0000000000017941 */ /* 0x000fea0003800000 */
.L_x_89:
        /* <DEDUP_REMOVED lines=8> */
.L_x_92:
[----:B------:R-:W-:Y:S05]  /*11ec0*/  BSYNC B1 ;  /* 0x0000000000017941 */ /* 0x000fea0003800000 */
.L_x_91:
        /* <DEDUP_REMOVED lines=8> */
.L_x_94:
[----:B------:R-:W-:Y:S05]  /*11f50*/  BSYNC B1 ;  /* 0x0000000000017941 */ /* 0x000fea0003800000 */
.L_x_93:
        /* <DEDUP_REMOVED lines=8> */
.L_x_96:
[----:B------:R-:W-:Y:S05]  /*11fe0*/  BSYNC B1 ;  /* 0x0000000000017941 */ /* 0x000fea0003800000 */
.L_x_95:
        /* <DEDUP_REMOVED lines=8> */
.L_x_98:
[----:B------:R-:W-:Y:S05]  /*12070*/  BSYNC B1 ;  /* 0x0000000000017941 */ /* 0x000fea0003800000 */
.L_x_97:
        /* <DEDUP_REMOVED lines=8> */
.L_x_100:
[----:B------:R-:W-:Y:S05]  /*12100*/  BSYNC B1 ;  /* 0x0000000000017941 */ /* 0x000fea0003800000 */
.L_x_99:
        /* <DEDUP_REMOVED lines=8> */
.L_x_102:
[----:B------:R-:W-:Y:S05]  /*12190*/  BSYNC B1 ;  /* 0x0000000000017941 */ /* 0x000fea0003800000 */
.L_x_101:
        /* <DEDUP_REMOVED lines=8> */
.L_x_104:
[----:B------:R-:W-:Y:S05]  /*12220*/  BSYNC B1 ;  /* 0x0000000000017941 */ /* 0x000fea0003800000 */
.L_x_103:
        /* <DEDUP_REMOVED lines=8> */
.L_x_106:
[----:B------:R-:W-:Y:S05]  /*122b0*/  BSYNC B1 ;  /* 0x0000000000017941 */ /* 0x000fea0003800000 */
.L_x_105:
        /* <DEDUP_REMOVED lines=8> */
.L_x_108:
[----:B------:R-:W-:Y:S05]  /*12340*/  BSYNC B1 ;  /* 0x0000000000017941 */ /* 0x000fea0003800000 */
.L_x_107:
        /* <DEDUP_REMOVED lines=8> */
.L_x_110:
[----:B------:R-:W-:Y:S05]  /*123d0*/  BSYNC B1 ;  /* 0x0000000000017941 */ /* 0x000fea0003800000 */
.L_x_109:
        /* <DEDUP_REMOVED lines=8> */
.L_x_112:
[----:B------:R-:W-:Y:S05]  /*12460*/  BSYNC B1 ;  /* 0x0000000000017941 */ /* 0x000fea0003800000 */
.L_x_111:
        /* <DEDUP_REMOVED lines=8> */
.L_x_114:
[----:B------:R-:W-:Y:S05]  /*124f0*/  BSYNC B1 ;  /* 0x0000000000017941 */ /* 0x000fea0003800000 */
.L_x_113:
        /* <DEDUP_REMOVED lines=8> */
.L_x_116:
[----:B------:R-:W-:Y:S05]  /*12580*/  BSYNC B1 ;  /* 0x0000000000017941 */ /* 0x000fea0003800000 */
.L_x_115:
        /* <DEDUP_REMOVED lines=8> */
.L_x_118:
[----:B------:R-:W-:Y:S05]  /*12610*/  BSYNC B1 ;  /* 0x0000000000017941 */ /* 0x000fea0003800000 */
.L_x_117:
        /* <DEDUP_REMOVED lines=8> */
.L_x_120:
[----:B------:R-:W-:Y:S05]  /*126a0*/  BSYNC B1 ;  /* 0x0000000000017941 */ /* 0x000fea0003800000 */
.L_x_119:
        /* <DEDUP_REMOVED lines=8> */
.L_x_122:
[----:B------:R-:W-:Y:S05]  /*12730*/  BSYNC B1 ;  /* 0x0000000000017941 */ /* 0x000fea0003800000 */
.L_x_121:
        /* <DEDUP_REMOVED lines=8> */
.L_x_124:
[----:B------:R-:W-:Y:S05]  /*127c0*/  BSYNC B1 ;  /* 0x0000000000017941 */ /* 0x000fea0003800000 */
.L_x_123:
        /* <DEDUP_REMOVED lines=8> */
.L_x_126:
[----:B------:R-:W-:Y:S05]  /*12850*/  BSYNC B1 ;  /* 0x0000000000017941 */ /* 0x000fea0003800000 */
.L_x_125:
        /* <DEDUP_REMOVED lines=8> */
.L_x_128:
[----:B------:R-:W-:Y:S05]  /*128e0*/  BSYNC B1 ;  /* 0x0000000000017941 */ /* 0x000fea0003800000 */
.L_x_127:
        /* <DEDUP_REMOVED lines=8> */
.L_x_130:
[----:B------:R-:W-:Y:S05]  /*12970*/  BSYNC B1 ;  /* 0x0000000000017941 */ /* 0x000fea0003800000 */
.L_x_129:
        /* <DEDUP_REMOVED lines=8> */
.L_x_132:
[----:B------:R-:W-:Y:S05]  /*12a00*/  BSYNC B1 ;  /* 0x0000000000017941 */ /* 0x000fea0003800000 */
.L_x_131:
        /* <DEDUP_REMOVED lines=8> */
.L_x_134:
[----:B------:R-:W-:Y:S05]  /*12a90*/  BSYNC B1 ;  /* 0x0000000000017941 */ /* 0x000fea0003800000 */
.L_x_133:
        /* <DEDUP_REMOVED lines=8> */
.L_x_136:
[----:B------:R-:W-:Y:S05]  /*12b20*/  BSYNC B1 ;  /* 0x0000000000017941 */ /* 0x000fea0003800000 */
.L_x_135:
        /* <DEDUP_REMOVED lines=8> */
.L_x_138:
[----:B------:R-:W-:Y:S05]  /*12bb0*/  BSYNC B1 ;  /* 0x0000000000017941 */ /* 0x000fea0003800000 */
.L_x_137:
        /* <DEDUP_REMOVED lines=8> */
.L_x_140:
[----:B------:R-:W-:Y:S05]  /*12c40*/  BSYNC B1 ;  /* 0x0000000000017941 */ /* 0x000fea0003800000 */
.L_x_139:
        /* <DEDUP_REMOVED lines=8> */
.L_x_142:
[----:B------:R-:W-:Y:S05]  /*12cd0*/  BSYNC B1 ;  /* 0x0000000000017941 */ /* 0x000fea0003800000 */
.L_x_141:
        /* <DEDUP_REMOVED lines=8> */
.L_x_144:
[----:B------:R-:W-:Y:S05]  /*12d60*/  BSYNC B1 ;  /* 0x0000000000017941 */ /* 0x000fea0003800000 */
.L_x_143:
        /* <DEDUP_REMOVED lines=8> */
.L_x_146:
[----:B------:R-:W-:Y:S05]  /*12df0*/  BSYNC B1 ;  /* 0x0000000000017941 */ /* 0x000fea0003800000 */
.L_x_145:
        /* <DEDUP_REMOVED lines=8> */
.L_x_148:
[----:B------:R-:W-:Y:S05]  /*12e80*/  BSYNC B1 ;  /* 0x0000000000017941 */ /* 0x000fea0003800000 */
.L_x_147:
        /* <DEDUP_REMOVED lines=8> */
.L_x_150:
[----:B------:R-:W-:Y:S05]  /*12f10*/  BSYNC B1 ;  /* 0x0000000000017941 */ /* 0x000fea0003800000 */
.L_x_149:
        /* <DEDUP_REMOVED lines=8> */
.L_x_152:
[----:B------:R-:W-:Y:S05]  /*12fa0*/  BSYNC B1 ;  /* 0x0000000000017941 */ /* 0x000fea0003800000 */
.L_x_151:
        /* <DEDUP_REMOVED lines=8> */
.L_x_154:
[----:B------:R-:W-:Y:S05]  /*13030*/  BSYNC B1 ;  /* 0x0000000000017941 */ /* 0x000fea0003800000 */
.L_x_153:
        /* <DEDUP_REMOVED lines=8> */
.L_x_156:
[----:B------:R-:W-:Y:S05]  /*130c0*/  BSYNC B1 ;  /* 0x0000000000017941 */ /* 0x000fea0003800000 */
.L_x_155:
        /* <DEDUP_REMOVED lines=8> */
.L_x_158:
[----:B------:R-:W-:Y:S05]  /*13150*/  BSYNC B1 ;  /* 0x0000000000017941 */ /* 0x000fea0003800000 */
.L_x_157:
        /* <DEDUP_REMOVED lines=8> */
.L_x_160:
[----:B------:R-:W-:Y:S05]  /*131e0*/  BSYNC B1 ;  /* 0x0000000000017941 */ /* 0x000fea0003800000 */
.L_x_159:
        /* <DEDUP_REMOVED lines=8> */
.L_x_162:
[----:B------:R-:W-:Y:S05]  /*13270*/  BSYNC B1 ;  /* 0x0000000000017941 */ /* 0x000fea0003800000 */
.L_x_161:
        /* <DEDUP_REMOVED lines=8> */
.L_x_164:
[----:B------:R-:W-:Y:S05]  /*13300*/  BSYNC B1 ;  /* 0x0000000000017941 */ /* 0x000fea0003800000 */
.L_x_163:
        /* <DEDUP_REMOVED lines=8> */
.L_x_166:
[----:B------:R-:W-:Y:S05]  /*13390*/  BSYNC B1 ;  /* 0x0000000000017941 */ /* 0x000fea0003800000 */
.L_x_165:
        /* <DEDUP_REMOVED lines=8> */
.L_x_168:
[----:B------:R-:W-:Y:S05]  /*13420*/  BSYNC B1 ;  /* 0x0000000000017941 */ /* 0x000fea0003800000 */
.L_x_167:
        /* <DEDUP_REMOVED lines=8> */
.L_x_170:
[----:B------:R-:W-:Y:S05]  /*134b0*/  BSYNC B1 ;  /* 0x0000000000017941 */ /* 0x000fea0003800000 */
.L_x_169:
        /* <DEDUP_REMOVED lines=8> */
.L_x_172:
[----:B------:R-:W-:Y:S05]  /*13540*/  BSYNC B1 ;  /* 0x0000000000017941 */ /* 0x000fea0003800000 */
.L_x_171:
        /* <DEDUP_REMOVED lines=8> */
.L_x_174:
[----:B------:R-:W-:Y:S05]  /*135d0*/  BSYNC B1 ;  /* 0x0000000000017941 */ /* 0x000fea0003800000 */
.L_x_173:
        /* <DEDUP_REMOVED lines=8> */
.L_x_176:
[----:B------:R-:W-:Y:S05]  /*13660*/  BSYNC B1 ;  /* 0x0000000000017941 */ /* 0x000fea0003800000 */
.L_x_175:
        /* <DEDUP_REMOVED lines=8> */
.L_x_178:
[----:B------:R-:W-:Y:S05]  /*136f0*/  BSYNC B1 ;  /* 0x0000000000017941 */ /* 0x000fea0003800000 */
.L_x_177:
        /* <DEDUP_REMOVED lines=8> */
.L_x_180:
[----:B------:R-:W-:Y:S05]  /*13780*/  BSYNC B1 ;  /* 0x0000000000017941 */ /* 0x000fea0003800000 */
.L_x_179:
        /* <DEDUP_REMOVED lines=8> */
.L_x_182:
[----:B------:R-:W-:Y:S05]  /*13810*/  BSYNC B1 ;  /* 0x0000000000017941 */ /* 0x000fea0003800000 */
.L_x_181:
        /* <DEDUP_REMOVED lines=8> */
.L_x_184:
[----:B------:R-:W-:Y:S05]  /*138a0*/  BSYNC B1 ;  /* 0x0000000000017941 */ /* 0x000fea0003800000 */
.L_x_183:
        /* <DEDUP_REMOVED lines=8> */
.L_x_186:
[----:B------:R-:W-:Y:S05]  /*13930*/  BSYNC B1 ;  /* 0x0000000000017941 */ /* 0x000fea0003800000 */
.L_x_185:
        /* <DEDUP_REMOVED lines=8> */
.L_x_188:
[----:B------:R-:W-:Y:S05]  /*139c0*/  BSYNC B1 ;  /* 0x0000000000017941 */ /* 0x000fea0003800000 */
.L_x_187:
        /* <DEDUP_REMOVED lines=8> */
.L_x_190:
[----:B------:R-:W-:Y:S05]  /*13a50*/  BSYNC B1 ;  /* 0x0000000000017941 */ /* 0x000fea0003800000 */
.L_x_189:
        /* <DEDUP_REMOVED lines=8> */
.L_x_192:
[----:B------:R-:W-:Y:S05]  /*13ae0*/  BSYNC B1 ;  /* 0x0000000000017941 */ /* 0x000fea0003800000 */
.L_x_191:
        /* <DEDUP_REMOVED lines=8> */
.L_x_194:
[----:B------:R-:W-:Y:S05]  /*13b70*/  BSYNC B1 ;  /* 0x0000000000017941 */ /* 0x000fea0003800000 */
.L_x_193:
        /* <DEDUP_REMOVED lines=8> */
.L_x_196:
[----:B------:R-:W-:Y:S05]  /*13c00*/  BSYNC B1 ;  /* 0x0000000000017941 */ /* 0x000fea0003800000 */
.L_x_195:
        /* <DEDUP_REMOVED lines=8> */
.L_x_198:
[----:B------:R-:W-:Y:S05]  /*13c90*/  BSYNC B1 ;  /* 0x0000000000017941 */ /* 0x000fea0003800000 */
.L_x_197:
        /* <DEDUP_REMOVED lines=8> */
.L_x_200:
[----:B------:R-:W-:Y:S05]  /*13d20*/  BSYNC B1 ;  /* 0x0000000000017941 */ /* 0x000fea0003800000 */
.L_x_199:
        /* <DEDUP_REMOVED lines=8> */
.L_x_202:
[----:B------:R-:W-:Y:S05]  /*13db0*/  BSYNC B1 ;  /* 0x0000000000017941 */ /* 0x000fea0003800000 */
.L_x_201:
        /* <DEDUP_REMOVED lines=8> */
.L_x_204:
[----:B------:R-:W-:Y:S05]  /*13e40*/  BSYNC B1 ;  /* 0x0000000000017941 */ /* 0x000fea0003800000 */
.L_x_203:
        /* <DEDUP_REMOVED lines=8> */
.L_x_206:
[----:B------:R-:W-:Y:S05]  /*13ed0*/  BSYNC B1 ;  /* 0x0000000000017941 */ /* 0x000fea0003800000 */
.L_x_205:
        /* <DEDUP_REMOVED lines=8> */
.L_x_208:
[----:B------:R-:W-:Y:S05]  /*13f60*/  BSYNC B1 ;  /* 0x0000000000017941 */ /* 0x000fea0003800000 */
.L_x_207:
        /* <DEDUP_REMOVED lines=8> */
.L_x_210:
[----:B------:R-:W-:Y:S05]  /*13ff0*/  BSYNC B1 ;  /* 0x0000000000017941 */ /* 0x000fea0003800000 */
.L_x_209:
        /* <DEDUP_REMOVED lines=8> */
.L_x_212:
[----:B------:R-:W-:Y:S05]  /*14080*/  BSYNC B1 ;  /* 0x0000000000017941 */ /* 0x000fea0003800000 */
.L_x_211:
        /* <DEDUP_REMOVED lines=8> */
.L_x_214:
[----:B------:R-:W-:Y:S05]  /*14110*/  BSYNC B1 ;  /* 0x0000000000017941 */ /* 0x000fea0003800000 */
.L_x_213:
        /* <DEDUP_REMOVED lines=8> */
.L_x_216:
[----:B------:R-:W-:Y:S05]  /*141a0*/  BSYNC B1 ;  /* 0x0000000000017941 */ /* 0x000fea0003800000 */
.L_x_215:
        /* <DEDUP_REMOVED lines=8> */
.L_x_218:
[----:B------:R-:W-:Y:S05]  /*14230*/  BSYNC B1 ;  /* 0x0000000000017941 */ /* 0x000fea0003800000 */
.L_x_217:
        /* <DEDUP_REMOVED lines=8> */
.L_x_220:
[----:B------:R-:W-:Y:S05]  /*142c0*/  BSYNC B1 ;  /* 0x0000000000017941 */ /* 0x000fea0003800000 */
.L_x_219:
        /* <DEDUP_REMOVED lines=8> */
.L_x_222:
[----:B------:R-:W-:Y:S05]  /*14350*/  BSYNC B1 ;  /* 0x0000000000017941 */ /* 0x000fea0003800000 */
.L_x_221:
        /* <DEDUP_REMOVED lines=8> */
.L_x_224:
[----:B------:R-:W-:Y:S05]  /*143e0*/  BSYNC B1 ;  /* 0x0000000000017941 */ /* 0x000fea0003800000 */
.L_x_223:
        /* <DEDUP_REMOVED lines=8> */
.L_x_226:
[----:B------:R-:W-:Y:S05]  /*14470*/  BSYNC B1 ;  /* 0x0000000000017941 */ /* 0x000fea0003800000 */
.L_x_225:
        /* <DEDUP_REMOVED lines=8> */
.L_x_228:
[----:B------:R-:W-:Y:S05]  /*14500*/  BSYNC B1 ;  /* 0x0000000000017941 */ /* 0x000fea0003800000 */
.L_x_227:
        /* <DEDUP_REMOVED lines=8> */
.L_x_230:
[----:B------:R-:W-:Y:S05]  /*14590*/  BSYNC B1 ;  /* 0x0000000000017941 */ /* 0x000fea0003800000 */
.L_x_229:
        /* <DEDUP_REMOVED lines=8> */
.L_x_232:
[----:B------:R-:W-:Y:S05]  /*14620*/  BSYNC B1 ;  /* 0x0000000000017941 */ /* 0x000fea0003800000 */
.L_x_231:
        /* <DEDUP_REMOVED lines=8> */
.L_x_234:
[----:B------:R-:W-:Y:S05]  /*146b0*/  BSYNC B1 ;  /* 0x0000000000017941 */ /* 0x000fea0003800000 */
.L_x_233:
        /* <DEDUP_REMOVED lines=8> */
.L_x_236:
[----:B------:R-:W-:Y:S05]  /*14740*/  BSYNC B1 ;  /* 0x0000000000017941 */ /* 0x000fea0003800000 */
.L_x_235:
        /* <DEDUP_REMOVED lines=8> */
.L_x_238:
[----:B------:R-:W-:Y:S05]  /*147d0*/  BSYNC B1 ;  /* 0x0000000000017941 */ /* 0x000fea0003800000 */
.L_x_237:
        /* <DEDUP_REMOVED lines=8> */
.L_x_240:
[----:B------:R-:W-:Y:S05]  /*14860*/  BSYNC B1 ;  /* 0x0000000000017941 */ /* 0x000fea0003800000 */
.L_x_239:
        /* <DEDUP_REMOVED lines=8> */
.L_x_242:
[----:B------:R-:W-:Y:S05]  /*148f0*/  BSYNC B1 ;  /* 0x0000000000017941 */ /* 0x000fea0003800000 */
.L_x_241:
        /* <DEDUP_REMOVED lines=8> */
.L_x_244:
[----:B------:R-:W-:Y:S05]  /*14980*/  BSYNC B1 ;  /* 0x0000000000017941 */ /* 0x000fea0003800000 */
.L_x_243:
        /* <DEDUP_REMOVED lines=8> */
.L_x_246:
[----:B------:R-:W-:Y:S05]  /*14a10*/  BSYNC B1 ;  /* 0x0000000000017941 */ /* 0x000fea0003800000 */
.L_x_245:
        /* <DEDUP_REMOVED lines=8> */
.L_x_248:
[----:B------:R-:W-:Y:S05]  /*14aa0*/  BSYNC B1 ;  /* 0x0000000000017941 */ /* 0x000fea0003800000 */
.L_x_247:
        /* <DEDUP_REMOVED lines=8> */
.L_x_250:
[----:B------:R-:W-:Y:S05]  /*14b30*/  BSYNC B1 ;  /* 0x0000000000017941 */ /* 0x000fea0003800000 */
.L_x_249:
        /* <DEDUP_REMOVED lines=8> */
.L_x_252:
[----:B------:R-:W-:Y:S05]  /*14bc0*/  BSYNC B1 ;  /* 0x0000000000017941 */ /* 0x000fea0003800000 */
.L_x_251:
        /* <DEDUP_REMOVED lines=8> */
.L_x_254:
[----:B------:R-:W-:Y:S05]  /*14c50*/  BSYNC B1 ;  /* 0x0000000000017941 */ /* 0x000fea0003800000 */
.L_x_253:
        /* <DEDUP_REMOVED lines=8> */
.L_x_256:
[----:B------:R-:W-:Y:S05]  /*14ce0*/  BSYNC B1 ;  /* 0x0000000000017941 */ /* 0x000fea0003800000 */
.L_x_255:
        /* <DEDUP_REMOVED lines=8> */
.L_x_258:
[----:B------:R-:W-:Y:S05]  /*14d70*/  BSYNC B1 ;  /* 0x0000000000017941 */ /* 0x000fea0003800000 */
.L_x_257:
        /* <DEDUP_REMOVED lines=8> */
.L_x_260:
[----:B------:R-:W-:Y:S05]  /*14e00*/  BSYNC B1 ;  /* 0x0000000000017941 */ /* 0x000fea0003800000 */
.L_x_259:
        /* <DEDUP_REMOVED lines=8> */
.L_x_262:
[----:B------:R-:W-:Y:S05]  /*14e90*/  BSYNC B1 ;  /* 0x0000000000017941 */ /* 0x000fea0003800000 */
.L_x_261:
        /* <DEDUP_REMOVED lines=8> */
.L_x_264:
[----:B------:R-:W-:Y:S05]  /*14f20*/  BSYNC B1 ;  /* 0x0000000000017941 */ /* 0x000fea0003800000 */
.L_x_263:
        /* <DEDUP_REMOVED lines=8> */
.L_x_266:
[----:B------:R-:W-:Y:S05]  /*14fb0*/  BSYNC B1 ;  /* 0x0000000000017941 */ /* 0x000fea0003800000 */
.L_x_265:
        /* <DEDUP_REMOVED lines=8> */
.L_x_268:
[----:B------:R-:W-:Y:S05]  /*15040*/  BSYNC B1 ;  /* 0x0000000000017941 */ /* 0x000fea0003800000 */
.L_x_267:
        /* <DEDUP_REMOVED lines=8> */
.L_x_270:
[----:B------:R-:W-:Y:S05]  /*150d0*/  BSYNC B1 ;  /* 0x0000000000017941 */ /* 0x000fea0003800000 */
.L_x_269:
        /* <DEDUP_REMOVED lines=8> */
.L_x_272:
[----:B------:R-:W-:Y:S05]  /*15160*/  BSYNC B1 ;  /* 0x0000000000017941 */ /* 0x000fea0003800000 */
.L_x_271:
        /* <DEDUP_REMOVED lines=8> */
.L_x_274:
[----:B------:R-:W-:Y:S05]  /*151f0*/  BSYNC B1 ;  /* 0x0000000000017941 */ /* 0x000fea0003800000 */
.L_x_273:
        /* <DEDUP_REMOVED lines=8> */
.L_x_276:
[----:B------:R-:W-:Y:S05]  /*15280*/  BSYNC B1 ;  /* 0x0000000000017941 */ /* 0x000fea0003800000 */
.L_x_275:
        /* <DEDUP_REMOVED lines=8> */
.L_x_278:
[----:B------:R-:W-:Y:S05]  /*15310*/  BSYNC B1 ;  /* 0x0000000000017941 */ /* 0x000fea0003800000 */
.L_x_277:
        /* <DEDUP_REMOVED lines=8> */
.L_x_280:
[----:B------:R-:W-:Y:S05]  /*153a0*/  BSYNC B1 ;  /* 0x0000000000017941 */ /* 0x000fea0003800000 */
.L_x_279:
        /* <DEDUP_REMOVED lines=8> */
.L_x_282:
[----:B------:R-:W-:Y:S05]  /*15430*/  BSYNC B1 ;  /* 0x0000000000017941 */ /* 0x000fea0003800000 */
.L_x_281:
        /* <DEDUP_REMOVED lines=8> */
.L_x_284:
[----:B------:R-:W-:Y:S05]  /*154c0*/  BSYNC B1 ;  /* 0x0000000000017941 */ /* 0x000fea0003800000 */
.L_x_283:
        /* <DEDUP_REMOVED lines=8> */
.L_x_286:
[----:B------:R-:W-:Y:S05]  /*15550*/  BSYNC B1 ;  /* 0x0000000000017941 */ /* 0x000fea0003800000 */
.L_x_285:
[----:B------:R-:W3:Y:S01]  /*15560*/  LDL.LU R160, [R1+0x1f0] ;  /* 0x0001f00001a07983 */ /* 0x000ee20000300800 */
[----:B-1---5:R-:W-:Y:S01]  /*15570*/  FMUL R159, R23, R16 ;  /* 0x00000010179f7220 */ /* 0x022fe20000400000 */
[----:B------:R-:W-:Y:S01]  /*15580*/  ISETP.GT.AND P3, PT, R0, 0xf9, P3 ;  /* 0x000000f90000780c */ /* 0x000fe20001f64270 */
[----:B------:R-:W-:Y:S01]  /*15590*/  BSSY B1, `(.L_x_287) ;  /* 0x0000006000017945 */ /* 0x000fe20003800000 */
[----:B------:R-:W-:Y:S01]  /*155a0*/  IADD3 R161, P0, R3, 0x80, RZ ;  /* 0x0000008003a17810 */ /* 0x000fe20007f1e0ff */
[----:B---3--:R-:W-:-:S05]  /*155b0*/  FFMA R159, R160, R2, R159 ;  /* 0x00000002a09f7223 */ /* 0x008fca000000009f */
[----:B------:R1:W-:Y:S05]  /*155c0*/  @P4 STG.E desc[UR36][R4.64+0x3e0], R159 ;  /* 0x0003e09f04004986 */ /* 0x0003ea000c101924 */
[----:B------:R-:W-:Y:S05]  /*155d0*/  @!P3 BRA `(.L_x_288) ;  /* 0x000000000004b947 */ /* 0x000fea0003800000 */
[----:B------:R3:W5:Y:S02]  /*155e0*/  LDG.E.LTC128B R23, desc[UR36][R10.64+0x3e4] ;  /* 0x0003e4240a177981 */ /* 0x000764000c1e1920 */
.L_x_288:
[----:B------:R-:W-:Y:S05]  /*155f0*/  BSYNC B1 ;  /* 0x0000000000017941 */ /* 0x000fea0003800000 */
.L_x_287:
[----:B0-234-:R-:W2:Y:S01]  /*15600*/  LDL.LU R10, [R1+0x1f4] ;  /* 0x0001f400010a7983 */ /* 0x01dea20000300800 */
[----:B-----5:R-:W-:Y:S01]  /*15610*/  FMUL R3, R23, R16 ;  /* 0x0000001017037220 */ /* 0x020fe20000400000 */
[----:B------:R-:W-:Y:S01]  /*15620*/  ISETP.GT.AND P2, PT, R0, 0xf8, P1 ;  /* 0x000000f80000780c */ /* 0x000fe20000f44270 */
[----:B------:R-:W-:Y:S01]  /*15630*/  IMAD.X R11, RZ, RZ, UR7, P0 ;  /* 0x00000007ff0b7e24 */ /* 0x000fe200080e06ff */
[----:B------:R-:W-:Y:S01]  /*15640*/  BSSY B1, `(.L_x_289) ;  /* 0x0000006000017945 */ /* 0x000fe20003800000 */
[----:B--2---:R-:W-:Y:S02]  /*15650*/  FFMA R3, R10, R2, R3 ;  /* 0x000000020a037223 */ /* 0x004fe40000000003 */
[----:B------:R-:W-:-:S03]  /*15660*/  IMAD R10, R11, R14, RZ ;  /* 0x0000000e0b0a7224 */ /* 0x000fc600078e02ff */
[----:B------:R0:W-:Y:S05]  /*15670*/  @P3 STG.E desc[UR36][R4.64+0x3e4], R3 ;  /* 0x0003e40304003986 */ /* 0x0001ea000c101924 */
[----:B------:R-:W-:Y:S05]  /*15680*/  @!P2 BRA `(.L_x_290) ;  /* 0x000000000004a947 */ /* 0x000fea0003800000 */
[----:B------:R2:W5:Y:S02]  /*15690*/  LDG.E.LTC128B R23, desc[UR36][R8.64+0x3e0] ;  /* 0x0003e02408177981 */ /* 0x000564000c1e1920 */
.L_x_290:
[----:B------:R-:W-:Y:S05]  /*156a0*/  BSYNC B1 ;  /* 0x0000000000017941 */ /* 0x000fea0003800000 */
.L_x_289:
[----:B------:R-:W3:Y:S01]  /*156b0*/  LDL.LU R11, [R1+0x1f8] ;  /* 0x0001f800010b7983 */ /* 0x000ee20000300800 */
[----:B0----5:R-:W-:Y:S01]  /*156c0*/  FMUL R3, R23, R16 ;  /* 0x0000001017037220 */ /* 0x021fe20000400000 */
[C---:B------:R-:W-:Y:S01]  /*156d0*/  ISETP.GT.AND P1, PT, R0.reuse, 0xf9, P1 ;  /* 0x000000f90000780c */ /* 0x040fe20000f24270 */
[----:B------:R-:W-:Y:S01]  /*156e0*/  IMAD R163, R161, R15, R10 ;  /* 0x0000000fa1a37224 */ /* 0x000fe200078e020a */
[----:B------:R-:W-:Y:S01]  /*156f0*/  ISETP.GT.AND P0, PT, R17, 0x80, PT ;  /* 0x000000801100780c */ /* 0x000fe20003f04270 */
[----:B------:R-:W-:Y:S03]  /*15700*/  BSSY B1, `(.L_x_291) ;  /* 0x0000008000017945 */ /* 0x000fe60003800000 */
[----:B------:R-:W-:Y:S01]  /*15710*/  ISETP.GT.AND P3, PT, R0, RZ, P0 ;  /* 0x000000ff0000720c */ /* 0x000fe20000764270 */
[----:B---3--:R-:W-:Y:S01]  /*15720*/  FFMA R3, R11, R2, R3 ;  /* 0x000000020b037223 */ /* 0x008fe20000000003 */
[----:B------:R-:W-:-:S04]  /*15730*/  IMAD.WIDE.U32 R10, R161, R14, R20 ;  /* 0x0000000ea10a7225 */ /* 0x000fc800078e0014 */
[----:B------:R0:W-:Y:S01]  /*15740*/  @P2 STG.E desc[UR36][R6.64+0x3e0], R3 ;  /* 0x0003e00306002986 */ /* 0x0001e2000c101924 */
[----:B------:R-:W-:Y:S01]  /*15750*/  IADD3 R15, R11, R163, RZ ;  /* 0x000000a30b0f7210 */ /* 0x000fe20007ffe0ff */
[----:B------:R-:W-:Y:S06]  /*15760*/  @!P1 BRA `(.L_x_292) ;  /* 0x0000000000049947 */ /* 0x000fec0003800000 */
[----:B------:R3:W5:Y:S02]  /*15770*/  LDG.E.LTC128B R23, desc[UR36][R8.64+0x3e4] ;  /* 0x0003e42408177981 */ /* 0x000764000c1e1920 */
.L_x_292:
[----:B------:R-:W-:Y:S05]  /*15780*/  BSYNC B1 ;  /* 0x0000000000017941 */ /* 0x000fea0003800000 */
.L_x_291:
[----:B-1----:R-:W4:Y:S01]  /*15790*/  LDL.LU R159, [R1+0x1fc] ;  /* 0x0001fc00019f7983 */ /* 0x002f220000300800 */
[----:B0----5:R-:W-:Y:S01]  /*157a0*/  FMUL R3, R23, R16 ;  /* 0x0000001017037220 */ /* 0x021fe20000400000 */
[----:B--23--:R-:W-:-:S04]  /*157b0*/  LEA R8, P2, R10, R12, 0x2 ;  /* 0x0000000c0a087211 */ /* 0x00cfc800078410ff */
[----:B------:R-:W-:Y:S01]  /*157c0*/  LEA.HI.X R9, R10, R13, R15, 0x2, P2 ;  /* 0x0000000d0a097211 */ /* 0x000fe200010f140f */
[----:B----4-:R-:W-:Y:S01]  /*157d0*/  FFMA R3, R159, R2, R3 ;  /* 0x000000029f037223 */ /* 0x010fe20000000003 */
[----:B------:R-:W-:-:S04]  /*157e0*/  IMAD.MOV.U32 R159, RZ, RZ, R23 ;  /* 0x000000ffff9f7224 */ /* 0x000fc800078e0017 */
[----:B------:R0:W-:Y:S04]  /*157f0*/  @P1 STG.E desc[UR36][R6.64+0x3e4], R3 ;  /* 0x0003e40306001986 */ /* 0x0001e8000c101924 */
[----:B------:R1:W2:Y:S01]  /*15800*/  @P3 LDG.E.LTC128B R159, desc[UR36][R8.64] ;  /* 0x00000024089f3981 */ /* 0x0002a2000c1e1920 */
[CC--:B------:R-:W-:Y:S01]  /*15810*/  IMAD.WIDE.U32 R10, R161.reuse, R14.reuse, R18 ;  /* 0x0000000ea10a7225 */ /* 0x0c0fe200078e0012 */
[----:B------:R-:W-:Y:S01]  /*15820*/  ISETP.GT.AND P2, PT, R0, 0x1, P0 ;  /* 0x000000010000780c */ /* 0x000fe20000744270 */
[----:B------:R-:W-:Y:S02]  /*15830*/  BSSY B1, `(.L_x_293) ;  /* 0x0000016000017945 */ /* 0x000fe40003800000 */
[----:B------:R-:W-:Y:S01]  /*15840*/  IMAD.WIDE.U32 R14, R161, R14, R154 ;  /* 0x0000000ea10e7225 */ /* 0x000fe200078e009a */
[----:B------:R-:W-:-:S02]  /*15850*/  MOV R161, UR8 ;  /* 0x0000000800a17c02 */ /* 0x000fc40008000f00 */
[----:B------:R-:W-:Y:S01]  /*15860*/  IADD3 R11, R163, R11, RZ ;  /* 0x0000000ba30b7210 */ /* 0x000fe20007ffe0ff */
[----:B------:R-:W-:Y:S02]  /*15870*/  IMAD.U32 R155, RZ, RZ, UR8 ;  /* 0x00000008ff9b7e24 */ /* 0x000fe4000f8e00ff */
[----:B------:R-:W-:Y:S02]  /*15880*/  IMAD.U32 R154, RZ, RZ, UR9 ;  /* 0x00000009ff9a7e24 */ /* 0x000fe4000f8e00ff */
[----:B------:R-:W-:Y:S01]  /*15890*/  IMAD.WIDE.U32 R10, R22, UR42, R10 ;  /* 0x0000002a160a7c25 */ /* 0x000fe2000f8e000a */
[----:B------:R-:W-:Y:S02]  /*158a0*/  SHF.L.U32 R155, R155, 0x9, RZ ;  /* 0x000000099b9b7819 */ /* 0x000fe400000006ff */
[----:B------:R-:W-:Y:S01]  /*158b0*/  SHF.L.U64.HI R161, R161, 0x9, R154 ;  /* 0x00000009a1a17819 */ /* 0x000fe2000001029a */
[----:B0-----:R-:W-:Y:S01]  /*158c0*/  IMAD.IADD R7, R157, 0x1, R11 ;  /* 0x000000019d077824 */ /* 0x001fe200078e020b */
[----:B-1----:R-:W-:Y:S01]  /*158d0*/  IADD3 R8, P1, R155, R4, RZ ;  /* 0x000000049b087210 */ /* 0x002fe20007f3e0ff */
[----:B------:R-:W-:Y:S01]  /*158e0*/  IMAD.IADD R15, R163, 0x1, R15 ;  /* 0x00000001a30f7824 */ /* 0x000fe200078e020f */
[----:B------:R-:W-:-:S02]  /*158f0*/  LEA R6, P5, R10, R12, 0x2 ;  /* 0x0000000c0a067211 */ /* 0x000fc400078a10ff */
[----:B------:R-:W-:Y:S02]  /*15900*/  IADD3.X R9, R161, R5, RZ, P1, !PT ;  /* 0x00000005a1097210 */ /* 0x000fe40000ffe4ff */
[-C--:B------:R-:W-:Y:S02]  /*15910*/  IADD3 R154, P4, R152, R14.reuse, RZ ;  /* 0x0000000e989a7210 */ /* 0x080fe40007f9e0ff */
[----:B------:R-:W-:Y:S02]  /*15920*/  IADD3 R152, P6, R18, R14, RZ ;  /* 0x0000000e12987210 */ /* 0x000fe40007fde0ff */
[----:B------:R-:W-:Y:S01]  /*15930*/  LEA.HI.X R7, R10, R13, R7, 0x2, P5 ;  /* 0x0000000d0a077211 */ /* 0x000fe200028f1407 */
[----:B--2---:R-:W-:-:S04]  /*15940*/  FMUL R3, R159, R16 ;  /* 0x000000109f037220 */ /* 0x004fc80000400000 */
[----:B------:R-:W-:-:S05]  /*15950*/  FFMA R3, R24, R2, R3 ;  /* 0x0000000218037223 */ /* 0x000fca0000000003 */
[----:B------:R0:W-:Y:S01]  /*15960*/  @P3 STG.E desc[UR36][R8.64], R3 ;  /* 0x0000000308003986 */ /* 0x0001e2000c101924 */
[----:B------:R-:W-:Y:S05]  /*15970*/  @!P2 BRA `(.L_x_294) ;  /* 0x000000000004a947 */ /* 0x000fea0003800000 */
[----:B------:R1:W5:Y:S02]  /*15980*/  LDG.E.LTC128B R159, desc[UR36][R6.64+0x4] ;  /* 0x00000424069f7981 */ /* 0x000364000c1e1920 */
.L_x_294:
[----:B------:R-:W-:Y:S05]  /*15990*/  BSYNC B1 ;  /* 0x0000000000017941 */ /* 0x000fea0003800000 */
.L_x_293:
[----:B-----5:R-:W-:Y:S01]  /*159a0*/  FMUL R10, R159, R16 ;  /* 0x000000109f0a7220 */ /* 0x020fe20000400000 */
[----:B------:R-:W-:Y:S01]  /*159b0*/  ISETP.GT.AND P1, PT, R17, 0x88, PT ;  /* 0x000000881100780c */ /* 0x000fe20003f24270 */
[----:B------:R-:W-:Y:S01]  /*159c0*/  IMAD.X R153, R19, 0x1, R15, P6 ;  /* 0x0000000113997824 */ /* 0x000fe200030e060f */
[----:B------:R-:W-:Y:S01]  /*159d0*/  IADD3.X R20, R15, R21, RZ, P4, !PT ;  /* 0x000000150f147210 */ /* 0x000fe200027fe4ff */
[----:B------:R-:W-:Y:S01]  /*159e0*/  FFMA R25, R25, R2, R10 ;  /* 0x0000000219197223 */ /* 0x000fe2000000000a */
[----:B------:R-:W-:Y:S01]  /*159f0*/  ISETP.GT.AND P4, PT, R0, RZ, P1 ;  /* 0x000000ff0000720c */ /* 0x000fe20000f84270 */
[----:B------:R-:W-:Y:S01]  /*15a00*/  IMAD.WIDE.U32 R22, R22, UR42, R152 ;  /* 0x0000002a16167c25 */ /* 0x000fe2000f8e0098 */
[----:B------:R-:W-:Y:S01]  /*15a10*/  LEA R10, P5, R154, R12, 0x2 ;  /* 0x0000000c9a0a7211 */ /* 0x000fe200078a10ff */
[----:B------:R-:W-:Y:S01]  /*15a20*/  BSSY B1, `(.L_x_295) ;  /* 0x0000007000017945 */ /* 0x000fe20003800000 */
[----:B------:R2:W-:Y:S01]  /*15a30*/  @P2 STG.E desc[UR36][R8.64+0x4], R25 ;  /* 0x0000041908002986 */ /* 0x0005e2000c101924 */
[----:B------:R-:W-:-:S02]  /*15a40*/  IADD3 R14, P3, R8, R158, RZ ;  /* 0x0000009e080e7210 */ /* 0x000fc40007f7e0ff */
[----:B------:R-:W-:Y:S02]  /*15a50*/  LEA.HI.X R11, R154, R13, R20, 0x2, P5 ;  /* 0x0000000d9a0b7211 */ /* 0x000fe400028f1414 */
[----:B------:R-:W-:-:S04]  /*15a60*/  IADD3 R157, R157, R23, RZ ;  /* 0x000000179d9d7210 */ /* 0x000fc80007ffe0ff */
[----:B------:R-:W-:Y:S05]  /*15a70*/  @!P4 BRA `(.L_x_296) ;  /* 0x000000000004c947 */ /* 0x000fea0003800000 */
[----:B------:R3:W5:Y:S02]  /*15a80*/  LDG.E.LTC128B R159, desc[UR36][R10.64] ;  /* 0x000000240a9f7981 */ /* 0x000764000c1e1920 */
.L_x_296:
[----:B------:R-:W-:Y:S05]  /*15a90*/  BSYNC B1 ;  /* 0x0000000000017941 */ /* 0x000fea0003800000 */
.L_x_295:
[----:B0----5:R-:W-:Y:S01]  /*15aa0*/  FMUL R3, R159, R16 ;  /* 0x000000109f037220 */ /* 0x021fe20000400000 */
[----:B------:R-:W-:Y:S01]  /*15ab0*/  IMAD.X R15, R9, 0x1, R156, P3 ;  /* 0x00000001090f7824 */ /* 0x000fe200018e069c */
[----:B------:R-:W-:Y:S01]  /*15ac0*/  ISETP.GT.AND P5, PT, R0, 0x1, P1 ;  /* 0x000000010000780c */ /* 0x000fe20000fa4270 */
[----:B------:R-:W-:Y:S01]  /*15ad0*/  BSSY B1, `(.L_x_297) ;  /* 0x0000007000017945 */ /* 0x000fe20003800000 */
[----:B------:R-:W-:Y:S01]  /*15ae0*/  FFMA R3, R26, R2, R3 ;  /* 0x000000021a037223 */ /* 0x000fe20000000003 */
[----:B------:R-:W-:-:S04]  /*15af0*/  LEA R12, P2, R22, R12, 0x2 ;  /* 0x0000000c160c7211 */ /* 0x000fc800078410ff */
[----:B------:R0:W-:Y:S01]  /*15b00*/  @P4 STG.E desc[UR36][R14.64], R3 ;  /* 0x000000030e004986 */ /* 0x0001e2000c101924 */
[----:B------:R-:W-:-:S05]  /*15b10*/  LEA.HI.X R13, R22, R13, R157, 0x2, P2 ;  /* 0x0000000d160d7211 */ /* 0x000fca00010f149d */
[----:B------:R-:W-:Y:S05]  /*15b20*/  @!P5 BRA `(.L_x_298) ;  /* 0x000000000004d947 */ /* 0x000fea0003800000 */
[----:B------:R4:W5:Y:S02]  /*15b30*/  LDG.E.LTC128B R159, desc[UR36][R12.64+0x4] ;  /* 0x000004240c9f7981 */ /* 0x000964000c1e1920 */
.L_x_298:
[----:B------:R-:W-:Y:S05]  /*15b40*/  BSYNC B1 ;  /* 0x0000000000017941 */ /* 0x000fea0003800000 */
.L_x_297:
[----:B---3-5:R-:W-:Y:S01]  /*15b50*/  FMUL R10, R159, R16 ;  /* 0x000000109f0a7220 */ /* 0x028fe20000400000 */
[----:B------:R-:W-:Y:S01]  /*15b60*/  ISETP.GT.AND P2, PT, R0, 0x8, P0 ;  /* 0x000000080000780c */ /* 0x000fe20000744270 */
[----:B------:R-:W-:Y:S02]  /*15b70*/  BSSY B1, `(.L_x_299) ;  /* 0x0000005000017945 */ /* 0x000fe40003800000 */
[----:B------:R-:W-:-:S05]  /*15b80*/  FFMA R27, R27, R2, R10 ;  /* 0x000000021b1b7223 */ /* 0x000fca000000000a */
[----:B------:R3:W-:Y:S05]  /*15b90*/  @P5 STG.E desc[UR36][R14.64+0x4], R27 ;  /* 0x0000041b0e005986 */ /* 0x0007ea000c101924 */
[----:B------:R-:W-:Y:S05]  /*15ba0*/  @!P2 BRA `(.L_x_300) ;  /* 0x000000000004a947 */ /* 0x000fea0003800000 */
[----:B------:R0:W5:Y:S02]  /*15bb0*/  LDG.E.LTC128B R159, desc[UR36][R6.64+0x20] ;  /* 0x00002024069f7981 */ /* 0x000164000c1e1920 */
.L_x_300:
[----:B------:R-:W-:Y:S05]  /*15bc0*/  BSYNC B1 ;  /* 0x0000000000017941 */ /* 0x000fea0003800000 */
.L_x_299:
[----:B0----5:R-:W-:Y:S01]  /*15bd0*/  FMUL R3, R159, R16 ;  /* 0x000000109f037220 */ /* 0x021fe20000400000 */
[----:B------:R-:W-:Y:S01]  /*15be0*/  ISETP.GT.AND P4, PT, R0, 0x9, P0 ;  /* 0x000000090000780c */ /* 0x000fe20000784270 */
[----:B------:R-:W-:Y:S02]  /*15bf0*/  BSSY B1, `(.L_x_301) ;  /* 0x0000005000017945 */ /* 0x000fe40003800000 */
[----:B------:R-:W-:-:S05]  /*15c00*/  FFMA R3, R28, R2, R3 ;  /* 0x000000021c037223 */ /* 0x000fca0000000003 */
[----:B------:R0:W-:Y:S05]  /*15c10*/  @P2 STG.E desc[UR36][R8.64+0x20], R3 ;  /* 0x0000200308002986 */ /* 0x0001ea000c101924 */
[----:B------:R-:W-:Y:S05]  /*15c20*/  @!P4 BRA `(.L_x_302) ;  /* 0x000000000004c947 */ /* 0x000fea0003800000 */
[----:B------:R0:W5:Y:S02]  /*15c30*/  LDG.E.LTC128B R159, desc[UR36][R6.64+0x24] ;  /* 0x00002424069f7981 */ /* 0x000164000c1e1920 */
.L_x_302:
[----:B------:R-:W-:Y:S05]  /*15c40*/  BSYNC B1 ;  /* 0x0000000000017941 */ /* 0x000fea0003800000 */
.L_x_301:
[----:B---3-5:R-:W-:Y:S01]  /*15c50*/  FMUL R14, R159, R16 ;  /* 0x000000109f0e7220 */ /* 0x028fe20000400000 */
[----:B------:R-:W-:Y:S01]  /*15c60*/  ISETP.GT.AND P2, PT, R0, 0x8, P1 ;  /* 0x000000080000780c */ /* 0x000fe20000f44270 */
[----:B------:R-:W-:Y:S01]  /*15c70*/  BSSY B1, `(.L_x_303) ;  /* 0x0000006000017945 */ /* 0x000fe20003800000 */
[----:B------:R-:W-:Y:S01]  /*15c80*/  IADD3 R10, P3, R158, R8, RZ ;  /* 0x000000089e0a7210 */ /* 0x000fe20007f7e0ff */
[----:B------:R-:W-:-:S05]  /*15c90*/  FFMA R29, R29, R2, R14 ;  /* 0x000000021d1d7223 */ /* 0x000fca000000000e */
[----:B------:R3:W-:Y:S05]  /*15ca0*/  @P4 STG.E desc[UR36][R8.64+0x24], R29 ;  /* 0x0000241d08004986 */ /* 0x0007ea000c101924 */
[----:B------:R-:W-:Y:S05]  /*15cb0*/  @!P2 BRA `(.L_x_304) ;  /* 0x000000000004a947 */ /* 0x000fea0003800000 */
[----:B------:R0:W5:Y:S02]  /*15cc0*/  LDG.E.LTC128B R159, desc[UR36][R12.64+0x20] ;  /* 0x000020240c9f7981 */ /* 0x000164000c1e1920 */
.L_x_304:
[----:B------:R-:W-:Y:S05]  /*15cd0*/  BSYNC B1 ;  /* 0x0000000000017941 */ /* 0x000fea0003800000 */
.L_x_303:
[----:B0----5:R-:W-:Y:S01]  /*15ce0*/  FMUL R3, R159, R16 ;  /* 0x000000109f037220 */ /* 0x021fe20000400000 */
[----:B------:R-:W-:Y:S01]  /*15cf0*/  IADD3.X R11, R156, R9, RZ, P3, !PT ;  /* 0x000000099c0b7210 */ /* 0x000fe20001ffe4ff */
[----:B------:R-:W-:Y:S01]  /*15d00*/  BSSY B1, `(.L_x_305) ;  /* 0x0000008000017945 */ /* 0x000fe20003800000 */
[----:B------:R-:W-:Y:S01]  /*15d10*/  ISETP.GT.AND P4, PT, R0, 0x9, P1 ;  /* 0x000000090000780c */ /* 0x000fe20000f84270 */
[----:B------:R-:W-:Y:S01]  /*15d20*/  FFMA R15, R30, R2, R3 ;  /* 0x000000021e0f7223 */ /* 0x000fe20000000003 */
[----:B------:R-:W-:Y:S01]  /*15d30*/  IADD3 R158, P6, P5, R158, R4, R155 ;  /* 0x000000049e9e7210 */ /* 0x000fe20007dde09b */
[----:B------:R-:W-:-:S03]  /*15d40*/  IMAD.MOV.U32 R3, RZ, RZ, R159 ;  /* 0x000000ffff037224 */ /* 0x000fc600078e009f */
[----:B------:R0:W-:Y:S07]  /*15d50*/  @P2 STG.E desc[UR36][R10.64+0x20], R15 ;  /* 0x0000200f0a002986 */ /* 0x0001ee000c101924 */
[----:B------:R-:W-:Y:S05]  /*15d60*/  @!P4 BRA `(.L_x_306) ;  /* 0x000000000004c947 */ /* 0x000fea0003800000 */
[----:B------:R0:W5:Y:S02]  /*15d70*/  LDG.E.LTC128B R3, desc[UR36][R12.64+0x24] ;  /* 0x000024240c037981 */ /* 0x000164000c1e1920 */
.L_x_306:
[----:B------:R-:W-:Y:S05]  /*15d80*/  BSYNC B1 ;  /* 0x0000000000017941 */ /* 0x000fea0003800000 */
.L_x_305:
[----:B-----5:R-:W-:Y:S01]  /*15d90*/  FMUL R4, R3, R16 ;  /* 0x0000001003047220 */ /* 0x020fe20000400000 */
[----:B------:R-:W-:Y:S01]  /*15da0*/  IADD3.X R159, R156, R5, R161, P6, P5 ;  /* 0x000000059c9f7210 */ /* 0x000fe200037ea4a1 */
[----:B------:R-:W-:Y:S01]  /*15db0*/  BSSY B1, `(.L_x_307) ;  /* 0x0000006000017945 */ /* 0x000fe20003800000 */
[----:B------:R-:W-:Y:S01]  /*15dc0*/  ISETP.GT.AND P2, PT, R0, 0x10, P0 ;  /* 0x000000100000780c */ /* 0x000fe20000744270 */
[----:B------:R-:W-:-:S05]  /*15dd0*/  FFMA R31, R31, R2, R4 ;  /* 0x000000021f1f7223 */ /* 0x000fca0000000004 */
[----:B------:R0:W-:Y:S07]  /*15de0*/  @P4 STG.E desc[UR36][R158.64+0x24], R31 ;  /* 0x0000241f9e004986 */ /* 0x0001ee000c101924 */
[----:B------:R-:W-:Y:S05]  /*15df0*/  @!P2 BRA `(.L_x_308) ;  /* 0x000000000004a947 */ /* 0x000fea0003800000 */
[----:B------:R0:W5:Y:S02]  /*15e00*/  LDG.E.LTC128B R3, desc[UR36][R6.64+0x40] ;  /* 0x0000402406037981 */ /* 0x000164000c1e1920 */
.L_x_308:
[----:B------:R-:W-:Y:S05]  /*15e10*/  BSYNC B1 ;  /* 0x0000000000017941 */ /* 0x000fea0003800000 */
.L_x_307:
[----:B-----5:R-:W-:Y:S01]  /*15e20*/  FMUL R5, R3, R16 ;  /* 0x0000001003057220 */ /* 0x020fe20000400000 */
[----:B------:R-:W-:Y:S01]  /*15e30*/  ISETP.GT.AND P3, PT, R0, 0x11, P0 ;  /* 0x000000110000780c */ /* 0x000fe20000764270 */
[----:B------:R-:W-:Y:S02]  /*15e40*/  BSSY B1, `(.L_x_309) ;  /* 0x0000005000017945 */ /* 0x000fe40003800000 */
[----:B------:R-:W-:-:S05]  /*15e50*/  FFMA R5, R32, R2, R5 ;  /* 0x0000000220057223 */ /* 0x000fca0000000005 */
[----:B------:R0:W-:Y:S05]  /*15e60*/  @P2 STG.E desc[UR36][R8.64+0x40], R5 ;  /* 0x0000400508002986 */ /* 0x0001ea000c101924 */
[----:B------:R-:W-:Y:S05]  /*15e70*/  @!P3 BRA `(.L_x_310) ;  /* 0x000000000004b947 */ /* 0x000fea0003800000 */
[----:B------:R0:W5:Y:S02]  /*15e80*/  LDG.E.LTC128B R3, desc[UR36][R6.64+0x44] ;  /* 0x0000442406037981 */ /* 0x000164000c1e1920 */
.L_x_310:
[----:B------:R-:W-:Y:S05]  /*15e90*/  BSYNC B1 ;  /* 0x0000000000017941 */ /* 0x000fea0003800000 */
.L_x_309:
[----:B-----5:R-:W-:Y:S01]  /*15ea0*/  FMUL R4, R3, R16 ;  /* 0x0000001003047220 */ /* 0x020fe20000400000 */
[----:B------:R-:W-:Y:S01]  /*15eb0*/  ISETP.GT.AND P2, PT, R0, 0x10, P1 ;  /* 0x000000100000780c */ /* 0x000fe20000f44270 */
[----:B------:R-:W-:Y:S02]  /*15ec0*/  BSSY B1, `(.L_x_311) ;  /* 0x0000005000017945 */ /* 0x000fe40003800000 */
[----:B------:R-:W-:-:S05]  /*15ed0*/  FFMA R33, R33, R2, R4 ;  /* 0x0000000221217223 */ /* 0x000fca0000000004 */
[----:B------:R0:W-:Y:S05]  /*15ee0*/  @P3 STG.E desc[UR36][R8.64+0x44], R33 ;  /* 0x0000442108003986 */ /* 0x0001ea000c101924 */
[----:B------:R-:W-:Y:S05]  /*15ef0*/  @!P2 BRA `(.L_x_312) ;  /* 0x000000000004a947 */ /* 0x000fea0003800000 */
[----:B------:R0:W5:Y:S02]  /*15f00*/  LDG.E.LTC128B R3, desc[UR36][R12.64+0x40] ;  /* 0x000040240c037981 */ /* 0x000164000c1e1920 */
.L_x_312:
[----:B------:R-:W-:Y:S05]  /*15f10*/  BSYNC B1 ;  /* 0x0000000000017941 */ /* 0x000fea0003800000 */
.L_x_311:
[----:B0----5:R-:W-:Y:S01]  /*15f20*/  FMUL R5, R3, R16 ;  /* 0x0000001003057220 */ /* 0x021fe20000400000 */
[----:B------:R-:W-:Y:S01]  /*15f30*/  @P2 MOV R4, R158 ;  /* 0x0000009e00042202 */ /* 0x000fe20000000f00 */
[----:B------:R-:W-:Y:S01]  /*15f40*/  BSSY B1, `(.L_x_313) ;  /* 0x0000007000017945 */ /* 0x000fe20003800000 */
[----:B------:R-:W-:Y:S01]  /*15f50*/  ISETP.GT.AND P3, PT, R0, 0x11, P1 ;  /* 0x000000110000780c */ /* 0x000fe20000f64270 */
[----:B------:R-:W-:Y:S01]  /*15f60*/  FFMA R11, R34, R2, R5 ;  /* 0x00000002220b7223 */ /* 0x000fe20000000005 */
[----:B------:R-:W-:-:S05]  /*15f70*/  @P2 IMAD.MOV.U32 R5, RZ, RZ, R159 ;  /* 0x000000ffff052224 */ /* 0x000fca00078e009f */
[----:B------:R0:W-:Y:S06]  /*15f80*/  @P2 STG.E desc[UR36][R4.64+0x40], R11 ;  /* 0x0000400b04002986 */ /* 0x0001ec000c101924 */
[----:B------:R-:W-:Y:S05]  /*15f90*/  @!P3 BRA `(.L_x_314) ;  /* 0x000000000004b947 */ /* 0x000fea0003800000 */
[----:B------:R0:W5:Y:S02]  /*15fa0*/  LDG.E.LTC128B R3, desc[UR36][R12.64+0x44] ;  /* 0x000044240c037981 */ /* 0x000164000c1e1920 */
.L_x_314:
[----:B------:R-:W-:Y:S05]  /*15fb0*/  BSYNC B1 ;  /* 0x0000000000017941 */ /* 0x000fea0003800000 */
.L_x_313:
[----:B0----5:R-:W-:Y:S01]  /*15fc0*/  FMUL R4, R3, R16 ;  /* 0x0000001003047220 */ /* 0x021fe20000400000 */
[----:B------:R-:W-:Y:S01]  /*15fd0*/  @P3 IMAD.MOV.U32 R5, RZ, RZ, R159 ;  /* 0x000000ffff053224 */ /* 0x000fe200078e009f */
[----:B------:R-:W-:Y:S01]  /*15fe0*/  ISETP.GT.AND P2, PT, R0, 0x18, P0 ;  /* 0x000000180000780c */ /* 0x000fe20000744270 */
[----:B------:R-:W-:Y:S01]  /*15ff0*/  BSSY B1, `(.L_x_315) ;  /* 0x0000006000017945 */ /* 0x000fe20003800000 */
[----:B------:R-:W-:Y:S01]  /*16000*/  FFMA R35, R35, R2, R4 ;  /* 0x0000000223237223 */ /* 0x000fe20000000004 */
[----:B------:R-:W-:-:S05]  /*16010*/  @P3 MOV R4, R158 ;  /* 0x0000009e00043202 */ /* 0x000fca0000000f00 */
[----:B------:R0:W-:Y:S05]  /*16020*/  @P3 STG.E desc[UR36][R4.64+0x44], R35 ;  /* 0x0000442304003986 */ /* 0x0001ea000c101924 */
[----:B------:R-:W-:Y:S05]  /*16030*/  @!P2 BRA `(.L_x_316) ;  /* 0x000000000004a947 */ /* 0x000fea0003800000 */
[----:B------:R0:W5:Y:S02]  /*16040*/  LDG.E.LTC128B R3, desc[UR36][R6.64+0x60] ;  /* 0x0000602406037981 */ /* 0x000164000c1e1920 */
.L_x_316:
[----:B------:R-:W-:Y:S05]  /*16050*/  BSYNC B1 ;  /* 0x0000000000017941 */ /* 0x000fea0003800000 */
.L_x_315:
[----:B0----5:R-:W-:Y:S01]  /*16060*/  FMUL R5, R3, R16 ;  /* 0x0000001003057220 */ /* 0x021fe20000400000 */
[----:B------:R-:W-:Y:S01]  /*16070*/  ISETP.GT.AND P3, PT, R0, 0x19, P0 ;  /* 0x000000190000780c */ /* 0x000fe20000764270 */
[----:B------:R-:W-:Y:S02]  /*16080*/  BSSY B1, `(.L_x_317) ;  /* 0x0000005000017945 */ /* 0x000fe40003800000 */
[----:B------:R-:W-:-:S05]  /*16090*/  FFMA R5, R36, R2, R5 ;  /* 0x0000000224057223 */ /* 0x000fca0000000005 */
[----:B------:R0:W-:Y:S05]  /*160a0*/  @P2 STG.E desc[UR36][R8.64+0x60], R5 ;  /* 0x0000600508002986 */ /* 0x0001ea000c101924 */
[----:B------:R-:W-:Y:S05]  /*160b0*/  @!P3 BRA `(.L_x_318) ;  /* 0x000000000004b947 */ /* 0x000fea0003800000 */
[----:B------:R0:W5:Y:S02]  /*160c0*/  LDG.E.LTC128B R3, desc[UR36][R6.64+0x64] ;  /* 0x0000642406037981 */ /* 0x000164000c1e1920 */
.L_x_318:
[----:B------:R-:W-:Y:S05]  /*160d0*/  BSYNC B1 ;  /* 0x0000000000017941 */ /* 0x000fea0003800000 */
.L_x_317:
[----:B-----5:R-:W-:Y:S01]  /*160e0*/  FMUL R4, R3, R16 ;  /* 0x0000001003047220 */ /* 0x020fe20000400000 */
[----:B------:R-:W-:Y:S01]  /*160f0*/  ISETP.GT.AND P2, PT, R0, 0x18, P1 ;  /* 0x000000180000780c */ /* 0x000fe20000f44270 */
[----:B------:R-:W-:Y:S02]  /*16100*/  BSSY B1, `(.L_x_319) ;  /* 0x0000005000017945 */ /* 0x000fe40003800000 */
[----:B------:R-:W-:-:S05]  /*16110*/  FFMA R37, R37, R2, R4 ;  /* 0x0000000225257223 */ /* 0x000fca0000000004 */
[----:B------:R0:W-:Y:S05]  /*16120*/  @P3 STG.E desc[UR36][R8.64+0x64], R37 ;  /* 0x0000642508003986 */ /* 0x0001ea000c101924 */
[----:B------:R-:W-:Y:S05]  /*16130*/  @!P2 BRA `(.L_x_320) ;  /* 0x000000000004a947 */ /* 0x000fea0003800000 */
[----:B------:R0:W5:Y:S02]  /*16140*/  LDG.E.LTC128B R3, desc[UR36][R12.64+0x60] ;  /* 0x000060240c037981 */ /* 0x000164000c1e1920 */
.L_x_320:
[----:B------:R-:W-:Y:S05]  /*16150*/  BSYNC B1 ;  /* 0x0000000000017941 */ /* 0x000fea0003800000 */
.L_x_319:
        /* <DEDUP_REMOVED lines=9> */
.L_x_322:
[----:B------:R-:W-:Y:S05]  /*161f0*/  BSYNC B1 ;  /* 0x0000000000017941 */ /* 0x000fea0003800000 */
.L_x_321:
        /* <DEDUP_REMOVED lines=9> */
.L_x_324:
[----:B------:R-:W-:Y:S05]  /*16290*/  BSYNC B1 ;  /* 0x0000000000017941 */ /* 0x000fea0003800000 */
.L_x_323:
[----:B0----5:R-:W-:Y:S01]  /*162a0*/  FMUL R5, R3, R16 ;  /* 0x0000001003057220 */ /* 0x021fe20000400000 */
[----:B------:R-:W-:Y:S01]  /*162b0*/  ISETP.GT.AND P3, PT, R0, 0x21, P0 ;  /* 0x000000210000780c */ /* 0x000fe20000764270 */
[----:B------:R-:W-:Y:S02]  /*162c0*/  BSSY B1, `(.L_x_325) ;  /* 0x0000005000017945 */ /* 0x000fe40003800000 */
[----:B------:R-:W-:-:S05]  /*162d0*/  FFMA R5, R40, R2, R5 ;  /* 0x0000000228057223 */ /* 0x000fca0000000005 */
[----:B------:R0:W-:Y:S05]  /*162e0*/  @P2 STG.E desc[UR36][R8.64+0x80], R5 ;  /* 0x0000800508002986 */ /* 0x0001ea000c101924 */
[----:B------:R-:W-:Y:S05]  /*162f0*/  @!P3 BRA `(.L_x_326) ;  /* 0x000000000004b947 */ /* 0x000fea0003800000 */
[----:B------:R0:W5:Y:S02]  /*16300*/  LDG.E.LTC128B R3, desc[UR36][R6.64+0x84] ;  /* 0x0000842406037981 */ /* 0x000164000c1e1920 */
.L_x_326:
[----:B------:R-:W-:Y:S05]  /*16310*/  BSYNC B1 ;  /* 0x0000000000017941 */ /* 0x000fea0003800000 */
.L_x_325:
[----:B-----5:R-:W-:Y:S01]  /*16320*/  FMUL R4, R3, R16 ;  /* 0x0000001003047220 */ /* 0x020fe20000400000 */
[----:B------:R-:W-:Y:S01]  /*16330*/  ISETP.GT.AND P2, PT, R0, 0x20, P1 ;  /* 0x000000200000780c */ /* 0x000fe20000f44270 */
[----:B------:R-:W-:Y:S02]  /*16340*/  BSSY B1, `(.L_x_327) ;  /* 0x0000005000017945 */ /* 0x000fe40003800000 */
[----:B------:R-:W-:-:S05]  /*16350*/  FFMA R41, R41, R2, R4 ;  /* 0x0000000229297223 */ /* 0x000fca0000000004 */
[----:B------:R0:W-:Y:S05]  /*16360*/  @P3 STG.E desc[UR36][R8.64+0x84], R41 ;  /* 0x0000842908003986 */ /* 0x0001ea000c101924 */
[----:B------:R-:W-:Y:S05]  /*16370*/  @!P2 BRA `(.L_x_328) ;  /* 0x000000000004a947 */ /* 0x000fea0003800000 */
[----:B------:R0:W5:Y:S02]  /*16380*/  LDG.E.LTC128B R3, desc[UR36][R12.64+0x80] ;  /* 0x000080240c037981 */ /* 0x000164000c1e1920 */
.L_x_328:
[----:B------:R-:W-:Y:S05]  /*16390*/  BSYNC B1 ;  /* 0x0000000000017941 */ /* 0x000fea0003800000 */
.L_x_327:
        /* <DEDUP_REMOVED lines=9> */
.L_x_330:
[----:B------:R-:W-:Y:S05]  /*16430*/  BSYNC B1 ;  /* 0x0000000000017941 */ /* 0x000fea0003800000 */
.L_x_329:
        /* <DEDUP_REMOVED lines=9> */
.L_x_332:
[----:B------:R-:W-:Y:S05]  /*164d0*/  BSYNC B1 ;  /* 0x0000000000017941 */ /* 0x000fea0003800000 */
.L_x_331:
[----:B0----5:R-:W-:Y:S01]  /*164e0*/  FMUL R5, R3, R16 ;  /* 0x0000001003057220 */ /* 0x021fe20000400000 */
[----:B------:R-:W-:Y:S01]  /*164f0*/  ISETP.GT.AND P3, PT, R0, 0x29, P0 ;  /* 0x000000290000780c */ /* 0x000fe20000764270 */
[----:B------:R-:W-:Y:S02]  /*16500*/  BSSY B1, `(.L_x_333) ;  /* 0x0000005000017945 */ /* 0x000fe40003800000 */
[----:B------:R-:W-:-:S05]  /*16510*/  FFMA R5, R44, R2, R5 ;  /* 0x000000022c057223 */ /* 0x000fca0000000005 */
[----:B------:R0:W-:Y:S05]  /*16520*/  @P2 STG.E desc[UR36][R8.64+0xa0], R5 ;  /* 0x0000a00508002986 */ /* 0x0001ea000c101924 */
[----:B------:R-:W-:Y:S05]  /*16530*/  @!P3 BRA `(.L_x_334) ;  /* 0x000000000004b947 */ /* 0x000fea0003800000 */
[----:B------:R0:W5:Y:S02]  /*16540*/  LDG.E.LTC128B R3, desc[UR36][R6.64+0xa4] ;  /* 0x0000a42406037981 */ /* 0x000164000c1e1920 */
.L_x_334:
[----:B------:R-:W-:Y:S05]  /*16550*/  BSYNC B1 ;  /* 0x0000000000017941 */ /* 0x000fea0003800000 */
.L_x_333:
[----:B-----5:R-:W-:Y:S01]  /*16560*/  FMUL R4, R3, R16 ;  /* 0x0000001003047220 */ /* 0x020fe20000400000 */
[----:B------:R-:W-:Y:S01]  /*16570*/  ISETP.GT.AND P2, PT, R0, 0x28, P1 ;  /* 0x000000280000780c */ /* 0x000fe20000f44270 */
[----:B------:R-:W-:Y:S02]  /*16580*/  BSSY B1, `(.L_x_335) ;  /* 0x0000005000017945 */ /* 0x000fe40003800000 */
[----:B------:R-:W-:-:S05]  /*16590*/  FFMA R45, R45, R2, R4 ;  /* 0x000000022d2d7223 */ /* 0x000fca0000000004 */
[----:B------:R0:W-:Y:S05]  /*165a0*/  @P3 STG.E desc[UR36][R8.64+0xa4], R45 ;  /* 0x0000a42d08003986 */ /* 0x0001ea000c101924 */
[----:B------:R-:W-:Y:S05]  /*165b0*/  @!P2 BRA `(.L_x_336) ;  /* 0x000000000004a947 */ /* 0x000fea0003800000 */
[----:B------:R0:W5:Y:S02]  /*165c0*/  LDG.E.LTC128B R3, desc[UR36][R12.64+0xa0] ;  /* 0x0000a0240c037981 */ /* 0x000164000c1e1920 */
.L_x_336:
[----:B------:R-:W-:Y:S05]  /*165d0*/  BSYNC B1 ;  /* 0x0000000000017941 */ /* 0x000fea0003800000 */
.L_x_335:
        /* <DEDUP_REMOVED lines=9> */
.L_x_338:
[----:B------:R-:W-:Y:S05]  /*16670*/  BSYNC B1 ;  /* 0x0000000000017941 */ /* 0x000fea0003800000 */
.L_x_337:
        /* <DEDUP_REMOVED lines=9> */
.L_x_340:
[----:B------:R-:W-:Y:S05]  /*16710*/  BSYNC B1 ;  /* 0x0000000000017941 */ /* 0x000fea0003800000 */
.L_x_339:
[----:B0----5:R-:W-:Y:S01]  /*16720*/  FMUL R5, R3, R16 ;  /* 0x0000001003057220 */ /* 0x021fe20000400000 */
[----:B------:R-:W-:Y:S01]  /*16730*/  ISETP.GT.AND P3, PT, R0, 0x31, P0 ;  /* 0x000000310000780c */ /* 0x000fe20000764270 */
[----:B------:R-:W-:Y:S02]  /*16740*/  BSSY B1, `(.L_x_341) ;  /* 0x0000005000017945 */ /* 0x000fe40003800000 */
[----:B------:R-:W-:-:S05]  /*16750*/  FFMA R5, R48, R2, R5 ;  /* 0x0000000230057223 */ /* 0x000fca0000000005 */
[----:B------:R0:W-:Y:S05]  /*16760*/  @P2 STG.E desc[UR36][R8.64+0xc0], R5 ;  /* 0x0000c00508002986 */ /* 0x0001ea000c101924 */
[----:B------:R-:W-:Y:S05]  /*16770*/  @!P3 BRA `(.L_x_342) ;  /* 0x000000000004b947 */ /* 0x000fea0003800000 */
[----:B------:R0:W5:Y:S02]  /*16780*/  LDG.E.LTC128B R3, desc[UR36][R6.64+0xc4] ;  /* 0x0000c42406037981 */ /* 0x000164000c1e1920 */
.L_x_342:
[----:B------:R-:W-:Y:S05]  /*16790*/  BSYNC B1 ;  /* 0x0000000000017941 */ /* 0x000fea0003800000 */
.L_x_341:
[----:B-----5:R-:W-:Y:S01]  /*167a0*/  FMUL R4, R3, R16 ;  /* 0x0000001003047220 */ /* 0x020fe20000400000 */
[----:B------:R-:W-:Y:S01]  /*167b0*/  ISETP.GT.AND P2, PT, R0, 0x30, P1 ;  /* 0x000000300000780c */ /* 0x000fe20000f44270 */
[----:B------:R-:W-:Y:S02]  /*167c0*/  BSSY B1, `(.L_x_343) ;  /* 0x0000005000017945 */ /* 0x000fe40003800000 */
[----:B------:R-:W-:-:S05]  /*167d0*/  FFMA R49, R49, R2, R4 ;  /* 0x0000000231317223 */ /* 0x000fca0000000004 */
[----:B------:R0:W-:Y:S05]  /*167e0*/  @P3 STG.E desc[UR36][R8.64+0xc4], R49 ;  /* 0x0000c43108003986 */ /* 0x0001ea000c101924 */
[----:B------:R-:W-:Y:S05]  /*167f0*/  @!P2 BRA `(.L_x_344) ;  /* 0x000000000004a947 */ /* 0x000fea0003800000 */
[----:B------:R0:W5:Y:S02]  /*16800*/  LDG.E.LTC128B R3, desc[UR36][R12.64+0xc0] ;  /* 0x0000c0240c037981 */ /* 0x000164000c1e1920 */
.L_x_344:
[----:B------:R-:W-:Y:S05]  /*16810*/  BSYNC B1 ;  /* 0x0000000000017941 */ /* 0x000fea0003800000 */
.L_x_343:
        /* <DEDUP_REMOVED lines=9> */
.L_x_346:
[----:B------:R-:W-:Y:S05]  /*168b0*/  BSYNC B1 ;  /* 0x0000000000017941 */ /* 0x000fea0003800000 */
.L_x_345:
        /* <DEDUP_REMOVED lines=9> */
.L_x_348:
[----:B------:R-:W-:Y:S05]  /*16950*/  BSYNC B1 ;  /* 0x0000000000017941 */ /* 0x000fea0003800000 */
.L_x_347:
[----:B0----5:R-:W-:Y:S01]  /*16960*/  FMUL R5, R3, R16 ;  /* 0x0000001003057220 */ /* 0x021fe20000400000 */
[----:B------:R-:W-:Y:S01]  /*16970*/  ISETP.GT.AND P3, PT, R0, 0x39, P0 ;  /* 0x000000390000780c */ /* 0x000fe20000764270 */
[----:B------:R-:W-:Y:S02]  /*16980*/  BSSY B1, `(.L_x_349) ;  /* 0x0000005000017945 */ /* 0x000fe40003800000 */
[----:B------:R-:W-:-:S05]  /*16990*/  FFMA R5, R52, R2, R5 ;  /* 0x0000000234057223 */ /* 0x000fca0000000005 */
[----:B------:R0:W-:Y:S05]  /*169a0*/  @P2 STG.E desc[UR36][R8.64+0xe0], R5 ;  /* 0x0000e00508002986 */ /* 0x0001ea000c101924 */
[----:B------:R-:W-:Y:S05]  /*169b0*/  @!P3 BRA `(.L_x_350) ;  /* 0x000000000004b947 */ /* 0x000fea0003800000 */
[----:B------:R0:W5:Y:S02]  /*169c0*/  LDG.E.LTC128B R3, desc[UR36][R6.64+0xe4] ;  /* 0x0000e42406037981 */ /* 0x000164000c1e1920 */
.L_x_350:
[----:B------:R-:W-:Y:S05]  /*169d0*/  BSYNC B1 ;  /* 0x0000000000017941 */ /* 0x000fea0003800000 */
.L_x_349:
[----:B-----5:R-:W-:Y:S01]  /*169e0*/  FMUL R4, R3, R16 ;  /* 0x0000001003047220 */ /* 0x020fe20000400000 */
[----:B------:R-:W-:Y:S01]  /*169f0*/  ISETP.GT.AND P2, PT, R0, 0x38, P1 ;  /* 0x000000380000780c */ /* 0x000fe20000f44270 */
[----:B------:R-:W-:Y:S02]  /*16a00*/  BSSY B1, `(.L_x_351) ;  /* 0x0000005000017945 */ /* 0x000fe40003800000 */
[----:B------:R-:W-:-:S05]  /*16a10*/  FFMA R53, R53, R2, R4 ;  /* 0x0000000235357223 */ /* 0x000fca0000000004 */
[----:B------:R0:W-:Y:S05]  /*16a20*/  @P3 STG.E desc[UR36][R8.64+0xe4], R53 ;  /* 0x0000e43508003986 */ /* 0x0001ea000c101924 */
[----:B------:R-:W-:Y:S05]  /*16a30*/  @!P2 BRA `(.L_x_352) ;  /* 0x000000000004a947 */ /* 0x000fea0003800000 */
[----:B------:R0:W5:Y:S02]  /*16a40*/  LDG.E.LTC128B R3, desc[UR36][R12.64+0xe0] ;  /* 0x0000e0240c037981 */ /* 0x000164000c1e1920 */
.L_x_352:
[----:B------:R-:W-:Y:S05]  /*16a50*/  BSYNC B1 ;  /* 0x0000000000017941 */ /* 0x000fea0003800000 */
.L_x_351:
        /* <DEDUP_REMOVED lines=9> */
.L_x_354:
[----:B------:R-:W-:Y:S05]  /*16af0*/  BSYNC B1 ;  /* 0x0000000000017941 */ /* 0x000fea0003800000 */
.L_x_353:
        /* <DEDUP_REMOVED lines=9> */
.L_x_356:
[----:B------:R-:W-:Y:S05]  /*16b90*/  BSYNC B1 ;  /* 0x0000000000017941 */ /* 0x000fea0003800000 */
.L_x_355:
[----:B0----5:R-:W-:Y:S01]  /*16ba0*/  FMUL R5, R3, R16 ;  /* 0x0000001003057220 */ /* 0x021fe20000400000 */
[----:B------:R-:W-:Y:S01]  /*16bb0*/  ISETP.GT.AND P3, PT, R0, 0x41, P0 ;  /* 0x000000410000780c */ /* 0x000fe20000764270 */
[----:B------:R-:W-:Y:S02]  /*16bc0*/  BSSY B1, `(.L_x_357) ;  /* 0x0000005000017945 */ /* 0x000fe40003800000 */
[----:B------:R-:W-:-:S05]  /*16bd0*/  FFMA R5, R56, R2, R5 ;  /* 0x0000000238057223 */ /* 0x000fca0000000005 */
[----:B------:R0:W-:Y:S05]  /*16be0*/  @P2 STG.E desc[UR36][R8.64+0x100], R5 ;  /* 0x0001000508002986 */ /* 0x0001ea000c101924 */
[----:B------:R-:W-:Y:S05]  /*16bf0*/  @!P3 BRA `(.L_x_358) ;  /* 0x000000000004b947 */ /* 0x000fea0003800000 */
[----:B------:R0:W5:Y:S02]  /*16c00*/  LDG.E.LTC128B R3, desc[UR36][R6.64+0x104] ;  /* 0x0001042406037981 */ /* 0x000164000c1e1920 */
.L_x_358:
[----:B------:R-:W-:Y:S05]  /*16c10*/  BSYNC B1 ;  /* 0x0000000000017941 */ /* 0x000fea0003800000 */
.L_x_357:
[----:B-----5:R-:W-:Y:S01]  /*16c20*/  FMUL R4, R3, R16 ;  /* 0x0000001003047220 */ /* 0x020fe20000400000 */
[----:B------:R-:W-:Y:S01]  /*16c30*/  ISETP.GT.AND P2, PT, R0, 0x40, P1 ;  /* 0x000000400000780c */ /* 0x000fe20000f44270 */
[----:B------:R-:W-:Y:S02]  /*16c40*/  BSSY B1, `(.L_x_359) ;  /* 0x0000005000017945 */ /* 0x000fe40003800000 */
[----:B------:R-:W-:-:S05]  /*16c50*/  FFMA R57, R57, R2, R4 ;  /* 0x0000000239397223 */ /* 0x000fca0000000004 */
[----:B------:R0:W-:Y:S05]  /*16c60*/  @P3 STG.E desc[UR36][R8.64+0x104], R57 ;  /* 0x0001043908003986 */ /* 0x0001ea000c101924 */
[----:B------:R-:W-:Y:S05]  /*16c70*/  @!P2 BRA `(.L_x_360) ;  /* 0x000000000004a947 */ /* 0x000fea0003800000 */
[----:B------:R0:W5:Y:S02]  /*16c80*/  LDG.E.LTC128B R3, desc[UR36][R12.64+0x100] ;  /* 0x000100240c037981 */ /* 0x000164000c1e1920 */
.L_x_360:
[----:B------:R-:W-:Y:S05]  /*16c90*/  BSYNC B1 ;  /* 0x0000000000017941 */ /* 0x000fea0003800000 */
.L_x_359:
        /* <DEDUP_REMOVED lines=9> */
.L_x_362:
[----:B------:R-:W-:Y:S05]  /*16d30*/  BSYNC B1 ;  /* 0x0000000000017941 */ /* 0x000fea0003800000 */
.L_x_361:
        /* <DEDUP_REMOVED lines=9> */
.L_x_364:
[----:B------:R-:W-:Y:S05]  /*16dd0*/  BSYNC B1 ;  /* 0x0000000000017941 */ /* 0x000fea0003800000 */
.L_x_363:
[----:B0----5:R-:W-:Y:S01]  /*16de0*/  FMUL R5, R3, R16 ;  /* 0x0000001003057220 */ /* 0x021fe20000400000 */
[----:B------:R-:W-:Y:S01]  /*16df0*/  ISETP.GT.AND P3, PT, R0, 0x49, P0 ;  /* 0x000000490000780c */ /* 0x000fe20000764270 */
[----:B------:R-:W-:Y:S02]  /*16e00*/  BSSY B1, `(.L_x_365) ;  /* 0x0000005000017945 */ /* 0x000fe40003800000 */
[----:B------:R-:W-:-:S05]  /*16e10*/  FFMA R5, R60, R2, R5 ;  /* 0x000000023c057223 */ /* 0x000fca0000000005 */
[----:B------:R0:W-:Y:S05]  /*16e20*/  @P2 STG.E desc[UR36][R8.64+0x120], R5 ;  /* 0x0001200508002986 */ /* 0x0001ea000c101924 */
[----:B------:R-:W-:Y:S05]  /*16e30*/  @!P3 BRA `(.L_x_366) ;  /* 0x000000000004b947 */ /* 0x000fea0003800000 */
[----:B------:R0:W5:Y:S02]  /*16e40*/  LDG.E.LTC128B R3, desc[UR36][R6.64+0x124] ;  /* 0x0001242406037981 */ /* 0x000164000c1e1920 */
.L_x_366:
[----:B------:R-:W-:Y:S05]  /*16e50*/  BSYNC B1 ;  /* 0x0000000000017941 */ /* 0x000fea0003800000 */
.L_x_365:
[----:B-----5:R-:W-:Y:S01]  /*16e60*/  FMUL R4, R3, R16 ;  /* 0x0000001003047220 */ /* 0x020fe20000400000 */
[----:B------:R-:W-:Y:S01]  /*16e70*/  ISETP.GT.AND P2, PT, R0, 0x48, P1 ;  /* 0x000000480000780c */ /* 0x000fe20000f44270 */
[----:B------:R-:W-:Y:S02]  /*16e80*/  BSSY B1, `(.L_x_367) ;  /* 0x0000005000017945 */ /* 0x000fe40003800000 */
[----:B------:R-:W-:-:S05]  /*16e90*/  FFMA R61, R61, R2, R4 ;  /* 0x000000023d3d7223 */ /* 0x000fca0000000004 */
[----:B------:R0:W-:Y:S05]  /*16ea0*/  @P3 STG.E desc[UR36][R8.64+0x124], R61 ;  /* 0x0001243d08003986 */ /* 0x0001ea000c101924 */
[----:B------:R-:W-:Y:S05]  /*16eb0*/  @!P2 BRA `(.L_x_368) ;  /* 0x000000000004a947 */ /* 0x000fea0003800000 */
[----:B------:R0:W5:Y:S02]  /*16ec0*/  LDG.E.LTC128B R3, desc[UR36][R12.64+0x120] ;  /* 0x000120240c037981 */ /* 0x000164000c1e1920 */
.L_x_368:
[----:B------:R-:W-:Y:S05]  /*16ed0*/  BSYNC B1 ;  /* 0x0000000000017941 */ /* 0x000fea0003800000 */
.L_x_367:
        /* <DEDUP_REMOVED lines=9> */
.L_x_370:
[----:B------:R-:W-:Y:S05]  /*16f70*/  BSYNC B1 ;  /* 0x0000000000017941 */ /* 0x000fea0003800000 */
.L_x_369:
        /* <DEDUP_REMOVED lines=9> */
.L_x_372:
[----:B------:R-:W-:Y:S05]  /*17010*/  BSYNC B1 ;  /* 0x0000000000017941 */ /* 0x000fea0003800000 */
.L_x_371:
[----:B0----5:R-:W-:Y:S01]  /*17020*/  FMUL R5, R3, R16 ;  /* 0x0000001003057220 */ /* 0x021fe20000400000 */
[----:B------:R-:W-:Y:S01]  /*17030*/  ISETP.GT.AND P3, PT, R0, 0x51, P0 ;  /* 0x000000510000780c */ /* 0x000fe20000764270 */
[----:B------:R-:W-:Y:S02]  /*17040*/  BSSY B1, `(.L_x_373) ;  /* 0x0000005000017945 */ /* 0x000fe40003800000 */
[----:B------:R-:W-:-:S05]  /*17050*/  FFMA R5, R64, R2, R5 ;  /* 0x0000000240057223 */ /* 0x000fca0000000005 */
[----:B------:R0:W-:Y:S05]  /*17060*/  @P2 STG.E desc[UR36][R8.64+0x140], R5 ;  /* 0x0001400508002986 */ /* 0x0001ea000c101924 */
[----:B------:R-:W-:Y:S05]  /*17070*/  @!P3 BRA `(.L_x_374) ;  /* 0x000000000004b947 */ /* 0x000fea0003800000 */
[----:B------:R0:W5:Y:S02]  /*17080*/  LDG.E.LTC128B R3, desc[UR36][R6.64+0x144] ;  /* 0x0001442406037981 */ /* 0x000164000c1e1920 */
.L_x_374:
[----:B------:R-:W-:Y:S05]  /*17090*/  BSYNC B1 ;  /* 0x0000000000017941 */ /* 0x000fea0003800000 */
.L_x_373:
[----:B-----5:R-:W-:Y:S01]  /*170a0*/  FMUL R4, R3, R16 ;  /* 0x0000001003047220 */ /* 0x020fe20000400000 */
[----:B------:R-:W-:Y:S01]  /*170b0*/  ISETP.GT.AND P2, PT, R0, 0x50, P1 ;  /* 0x000000500000780c */ /* 0x000fe20000f44270 */
[----:B------:R-:W-:Y:S02]  /*170c0*/  BSSY B1, `(.L_x_375) ;  /* 0x0000005000017945 */ /* 0x000fe40003800000 */
[----:B------:R-:W-:-:S05]  /*170d0*/  FFMA R65, R65, R2, R4 ;  /* 0x0000000241417223 */ /* 0x000fca0000000004 */
[----:B------:R0:W-:Y:S05]  /*170e0*/  @P3 STG.E desc[UR36][R8.64+0x144], R65 ;  /* 0x0001444108003986 */ /* 0x0001ea000c101924 */
[----:B------:R-:W-:Y:S05]  /*170f0*/  @!P2 BRA `(.L_x_376) ;  /* 0x000000000004a947 */ /* 0x000fea0003800000 */
[----:B------:R0:W5:Y:S02]  /*17100*/  LDG.E.LTC128B R3, desc[UR36][R12.64+0x140] ;  /* 0x000140240c037981 */ /* 0x000164000c1e1920 */
.L_x_376:
[----:B------:R-:W-:Y:S05]  /*17110*/  BSYNC B1 ;  /* 0x0000000000017941 */ /* 0x000fea0003800000 */
.L_x_375:
        /* <DEDUP_REMOVED lines=9> */
.L_x_378:
[----:B------:R-:W-:Y:S05]  /*171b0*/  BSYNC B1 ;  /* 0x0000000000017941 */ /* 0x000fea0003800000 */
.L_x_377:
        /* <DEDUP_REMOVED lines=9> */
.L_x_380:
[----:B------:R-:W-:Y:S05]  /*17250*/  BSYNC B1 ;  /* 0x0000000000017941 */ /* 0x000fea0003800000 */
.L_x_379:
[----:B0----5:R-:W-:Y:S01]  /*17260*/  FMUL R5, R3, R16 ;  /* 0x0000001003057220 */ /* 0x021fe20000400000 */
[----:B------:R-:W-:Y:S01]  /*17270*/  ISETP.GT.AND P3, PT, R0, 0x59, P0 ;  /* 0x000000590000780c */ /* 0x000fe20000764270 */
[----:B------:R-:W-:Y:S02]  /*17280*/  BSSY B1, `(.L_x_381) ;  /* 0x0000005000017945 */ /* 0x000fe40003800000 */
[----:B------:R-:W-:-:S05]  /*17290*/  FFMA R5, R68, R2, R5 ;  /* 0x0000000244057223 */ /* 0x000fca0000000005 */
[----:B------:R0:W-:Y:S05]  /*172a0*/  @P2 STG.E desc[UR36][R8.64+0x160], R5 ;  /* 0x0001600508002986 */ /* 0x0001ea000c101924 */
[----:B------:R-:W-:Y:S05]  /*172b0*/  @!P3 BRA `(.L_x_382) ;  /* 0x000000000004b947 */ /* 0x000fea0003800000 */
[----:B------:R0:W5:Y:S02]  /*172c0*/  LDG.E.LTC128B R3, desc[UR36][R6.64+0x164] ;  /* 0x0001642406037981 */ /* 0x000164000c1e1920 */
.L_x_382:
[----:B------:R-:W-:Y:S05]  /*172d0*/  BSYNC B1 ;  /* 0x0000000000017941 */ /* 0x000fea0003800000 */
.L_x_381:
[----:B-----5:R-:W-:Y:S01]  /*172e0*/  FMUL R4, R3, R16 ;  /* 0x0000001003047220 */ /* 0x020fe20000400000 */
[----:B------:R-:W-:Y:S01]  /*172f0*/  ISETP.GT.AND P2, PT, R0, 0x58, P1 ;  /* 0x000000580000780c */ /* 0x000fe20000f44270 */
[----:B------:R-:W-:Y:S02]  /*17300*/  BSSY B1, `(.L_x_383) ;  /* 0x0000005000017945 */ /* 0x000fe40003800000 */
[----:B------:R-:W-:-:S05]  /*17310*/  FFMA R69, R69, R2, R4 ;  /* 0x0000000245457223 */ /* 0x000fca0000000004 */
[----:B------:R0:W-:Y:S05]  /*17320*/  @P3 STG.E desc[UR36][R8.64+0x164], R69 ;  /* 0x0001644508003986 */ /* 0x0001ea000c101924 */
[----:B------:R-:W-:Y:S05]  /*17330*/  @!P2 BRA `(.L_x_384) ;  /* 0x000000000004a947 */ /* 0x000fea0003800000 */
[----:B------:R0:W5:Y:S02]  /*17340*/  LDG.E.LTC128B R3, desc[UR36][R12.64+0x160] ;  /* 0x000160240c037981 */ /* 0x000164000c1e1920 */
.L_x_384:
[----:B------:R-:W-:Y:S05]  /*17350*/  BSYNC B1 ;  /* 0x0000000000017941 */ /* 0x000fea0003800000 */
.L_x_383:
        /* <DEDUP_REMOVED lines=9> */
.L_x_386:
[----:B------:R-:W-:Y:S05]  /*173f0*/  BSYNC B1 ;  /* 0x0000000000017941 */ /* 0x000fea0003800000 */
.L_x_385:
        /* <DEDUP_REMOVED lines=9> */
.L_x_388:
[----:B------:R-:W-:Y:S05]  /*17490*/  BSYNC B1 ;  /* 0x0000000000017941 */ /* 0x000fea0003800000 */
.L_x_387:
[----:B0----5:R-:W-:Y:S01]  /*174a0*/  FMUL R5, R3, R16 ;  /* 0x0000001003057220 */ /* 0x021fe20000400000 */
[----:B------:R-:W-:Y:S01]  /*174b0*/  ISETP.GT.AND P3, PT, R0, 0x61, P0 ;  /* 0x000000610000780c */ /* 0x000fe20000764270 */
[----:B------:R-:W-:Y:S02]  /*174c0*/  BSSY B1, `(.L_x_389) ;  /* 0x0000005000017945 */ /* 0x000fe40003800000 */
[----:B------:R-:W-:-:S05]  /*174d0*/  FFMA R5, R72, R2, R5 ;  /* 0x0000000248057223 */ /* 0x000fca0000000005 */
[----:B------:R0:W-:Y:S05]  /*174e0*/  @P2 STG.E desc[UR36][R8.64+0x180], R5 ;  /* 0x0001800508002986 */ /* 0x0001ea000c101924 */
[----:B------:R-:W-:Y:S05]  /*174f0*/  @!P3 BRA `(.L_x_390) ;  /* 0x000000000004b947 */ /* 0x000fea0003800000 */
[----:B------:R0:W5:Y:S02]  /*17500*/  LDG.E.LTC128B R3, desc[UR36][R6.64+0x184] ;  /* 0x0001842406037981 */ /* 0x000164000c1e1920 */
.L_x_390:
[----:B------:R-:W-:Y:S05]  /*17510*/  BSYNC B1 ;  /* 0x0000000000017941 */ /* 0x000fea0003800000 */
.L_x_389:
[----:B-----5:R-:W-:Y:S01]  /*17520*/  FMUL R4, R3, R16 ;  /* 0x0000001003047220 */ /* 0x020fe20000400000 */
[----:B------:R-:W-:Y:S01]  /*17530*/  ISETP.GT.AND P2, PT, R0, 0x60, P1 ;  /* 0x000000600000780c */ /* 0x000fe20000f44270 */
[----:B------:R-:W-:Y:S02]  /*17540*/  BSSY B1, `(.L_x_391) ;  /* 0x0000005000017945 */ /* 0x000fe40003800000 */
[----:B------:R-:W-:-:S05]  /*17550*/  FFMA R73, R73, R2, R4 ;  /* 0x0000000249497223 */ /* 0x000fca0000000004 */
[----:B------:R0:W-:Y:S05]  /*17560*/  @P3 STG.E desc[UR36][R8.64+0x184], R73 ;  /* 0x0001844908003986 */ /* 0x0001ea000c101924 */
[----:B------:R-:W-:Y:S05]  /*17570*/  @!P2 BRA `(.L_x_392) ;  /* 0x000000000004a947 */ /* 0x000fea0003800000 */
[----:B------:R0:W5:Y:S02]  /*17580*/  LDG.E.LTC128B R3, desc[UR36][R12.64+0x180] ;  /* 0x000180240c037981 */ /* 0x000164000c1e1920 */
.L_x_392:
[----:B------:R-:W-:Y:S05]  /*17590*/  BSYNC B1 ;  /* 0x0000000000017941 */ /* 0x000fea0003800000 */
.L_x_391:
        /* <DEDUP_REMOVED lines=9> */
.L_x_394:
[----:B------:R-:W-:Y:S05]  /*17630*/  BSYNC B1 ;  /* 0x0000000000017941 */ /* 0x000fea0003800000 */
.L_x_393:
        /* <DEDUP_REMOVED lines=9> */
.L_x_396:
[----:B------:R-:W-:Y:S05]  /*176d0*/  BSYNC B1 ;  /* 0x0000000000017941 */ /* 0x000fea0003800000 */
.L_x_395:
[----:B0----5:R-:W-:Y:S01]  /*176e0*/  FMUL R5, R3, R16 ;  /* 0x0000001003057220 */ /* 0x021fe20000400000 */
[----:B------:R-:W-:Y:S01]  /*176f0*/  ISETP.GT.AND P3, PT, R0, 0x69, P0 ;  /* 0x000000690000780c */ /* 0x000fe20000764270 */
[----:B------:R-:W-:Y:S02]  /*17700*/  BSSY B1, `(.L_x_397) ;  /* 0x0000005000017945 */ /* 0x000fe40003800000 */
[----:B------:R-:W-:-:S05]  /*17710*/  FFMA R5, R76, R2, R5 ;  /* 0x000000024c057223 */ /* 0x000fca0000000005 */
[----:B------:R0:W-:Y:S05]  /*17720*/  @P2 STG.E desc[UR36][R8.64+0x1a0], R5 ;  /* 0x0001a00508002986 */ /* 0x0001ea000c101924 */
[----:B------:R-:W-:Y:S05]  /*17730*/  @!P3 BRA `(.L_x_398) ;  /* 0x000000000004b947 */ /* 0x000fea0003800000 */
[----:B------:R0:W5:Y:S02]  /*17740*/  LDG.E.LTC128B R3, desc[UR36][R6.64+0x1a4] ;  /* 0x0001a42406037981 */ /* 0x000164000c1e1920 */
.L_x_398:
[----:B------:R-:W-:Y:S05]  /*17750*/  BSYNC B1 ;  /* 0x0000000000017941 */ /* 0x000fea0003800000 */
.L_x_397:
[----:B-----5:R-:W-:Y:S01]  /*17760*/  FMUL R4, R3, R16 ;  /* 0x0000001003047220 */ /* 0x020fe20000400000 */
[----:B------:R-:W-:Y:S01]  /*17770*/  ISETP.GT.AND P2, PT, R0, 0x68, P1 ;  /* 0x000000680000780c */ /* 0x000fe20000f44270 */
[----:B------:R-:W-:Y:S02]  /*17780*/  BSSY B1, `(.L_x_399) ;  /* 0x0000005000017945 */ /* 0x000fe40003800000 */
[----:B------:R-:W-:-:S05]  /*17790*/  FFMA R77, R77, R2, R4 ;  /* 0x000000024d4d7223 */ /* 0x000fca0000000004 */
[----:B------:R0:W-:Y:S05]  /*177a0*/  @P3 STG.E desc[UR36][R8.64+0x1a4], R77 ;  /* 0x0001a44d08003986 */ /* 0x0001ea000c101924 */
[----:B------:R-:W-:Y:S05]  /*177b0*/  @!P2 BRA `(.L_x_400) ;  /* 0x000000000004a947 */ /* 0x000fea0003800000 */
[----:B------:R0:W5:Y:S02]  /*177c0*/  LDG.E.LTC128B R3, desc[UR36][R12.64+0x1a0] ;  /* 0x0001a0240c037981 */ /* 0x000164000c1e1920 */
.L_x_400:
[----:B------:R-:W-:Y:S05]  /*177d0*/  BSYNC B1 ;  /* 0x0000000000017941 */ /* 0x000fea0003800000 */
.L_x_399:
        /* <DEDUP_REMOVED lines=9> */
.L_x_402:
[----:B------:R-:W-:Y:S05]  /*17870*/  BSYNC B1 ;  /* 0x0000000000017941 */ /* 0x000fea0003800000 */
.L_x_401:
        /* <DEDUP_REMOVED lines=9> */
.L_x_404:
[----:B------:R-:W-:Y:S05]  /*17910*/  BSYNC B1 ;  /* 0x0000000000017941 */ /* 0x000fea0003800000 */
.L_x_403:
[----:B0----5:R-:W-:Y:S01]  /*17920*/  FMUL R5, R3, R16 ;  /* 0x0000001003057220 */ /* 0x021fe20000400000 */
[----:B------:R-:W-:Y:S01]  /*17930*/  ISETP.GT.AND P3, PT, R0, 0x71, P0 ;  /* 0x000000710000780c */ /* 0x000fe20000764270 */
[----:B------:R-:W-:Y:S02]  /*17940*/  BSSY B1, `(.L_x_405) ;  /* 0x0000005000017945 */ /* 0x000fe40003800000 */
[----:B------:R-:W-:-:S05]  /*17950*/  FFMA R5, R80, R2, R5 ;  /* 0x0000000250057223 */ /* 0x000fca0000000005 */
[----:B------:R0:W-:Y:S05]  /*17960*/  @P2 STG.E desc[UR36][R8.64+0x1c0], R5 ;  /* 0x0001c00508002986 */ /* 0x0001ea000c101924 */
[----:B------:R-:W-:Y:S05]  /*17970*/  @!P3 BRA `(.L_x_406) ;  /* 0x000000000004b947 */ /* 0x000fea0003800000 */
[----:B------:R0:W5:Y:S02]  /*17980*/  LDG.E.LTC128B R3, desc[UR36][R6.64+0x1c4] ;  /* 0x0001c42406037981 */ /* 0x000164000c1e1920 */
.L_x_406:
[----:B------:R-:W-:Y:S05]  /*17990*/  BSYNC B1 ;  /* 0x0000000000017941 */ /* 0x000fea0003800000 */
.L_x_405:
[----:B-----5:R-:W-:Y:S01]  /*179a0*/  FMUL R4, R3, R16 ;  /* 0x0000001003047220 */ /* 0x020fe20000400000 */
[----:B------:R-:W-:Y:S01]  /*179b0*/  ISETP.GT.AND P2, PT, R0, 0x70, P1 ;  /* 0x000000700000780c */ /* 0x000fe20000f44270 */
[----:B------:R-:W-:Y:S02]  /*179c0*/  BSSY B1, `(.L_x_407) ;  /* 0x0000005000017945 */ /* 0x000fe40003800000 */
[----:B------:R-:W-:-:S05]  /*179d0*/  FFMA R81, R81, R2, R4 ;  /* 0x0000000251517223 */ /* 0x000fca0000000004 */
[----:B------:R0:W-:Y:S05]  /*179e0*/  @P3 STG.E desc[UR36][R8.64+0x1c4], R81 ;  /* 0x0001c45108003986 */ /* 0x0001ea000c101924 */
[----:B------:R-:W-:Y:S05]  /*179f0*/  @!P2 BRA `(.L_x_408) ;  /* 0x000000000004a947 */ /* 0x000fea0003800000 */
[----:B------:R0:W5:Y:S02]  /*17a00*/  LDG.E.LTC128B R3, desc[UR36][R12.64+0x1c0] ;  /* 0x0001c0240c037981 */ /* 0x000164000c1e1920 */
.L_x_408:
[----:B------:R-:W-:Y:S05]  /*17a10*/  BSYNC B1 ;  /* 0x0000000000017941 */ /* 0x000fea0003800000 */
.L_x_407:
        /* <DEDUP_REMOVED lines=9> */
.L_x_410:
[----:B------:R-:W-:Y:S05]  /*17ab0*/  BSYNC B1 ;  /* 0x0000000000017941 */ /* 0x000fea0003800000 */
.L_x_409:
        /* <DEDUP_REMOVED lines=9> */
.L_x_412:
[----:B------:R-:W-:Y:S05]  /*17b50*/  BSYNC B1 ;  /* 0x0000000000017941 */ /* 0x000fea0003800000 */
.L_x_411:
[----:B0----5:R-:W-:Y:S01]  /*17b60*/  FMUL R5, R3, R16 ;  /* 0x0000001003057220 */ /* 0x021fe20000400000 */
[----:B------:R-:W-:Y:S01]  /*17b70*/  ISETP.GT.AND P3, PT, R0, 0x79, P0 ;  /* 0x000000790000780c */ /* 0x000fe20000764270 */
[----:B------:R-:W-:Y:S02]  /*17b80*/  BSSY B1, `(.L_x_413) ;  /* 0x0000005000017945 */ /* 0x000fe40003800000 */
[----:B------:R-:W-:-:S05]  /*17b90*/  FFMA R5, R84, R2, R5 ;  /* 0x0000000254057223 */ /* 0x000fca0000000005 */
[----:B------:R0:W-:Y:S05]  /*17ba0*/  @P2 STG.E desc[UR36][R8.64+0x1e0], R5 ;  /* 0x0001e00508002986 */ /* 0x0001ea000c101924 */
[----:B------:R-:W-:Y:S05]  /*17bb0*/  @!P3 BRA `(.L_x_414) ;  /* 0x000000000004b947 */ /* 0x000fea0003800000 */
[----:B------:R0:W5:Y:S02]  /*17bc0*/  LDG.E.LTC128B R3, desc[UR36][R6.64+0x1e4] ;  /* 0x0001e42406037981 */ /* 0x000164000c1e1920 */
.L_x_414:
[----:B------:R-:W-:Y:S05]  /*17bd0*/  BSYNC B1 ;  /* 0x0000000000017941 */ /* 0x000fea0003800000 */
.L_x_413:
[----:B-----5:R-:W-:Y:S01]  /*17be0*/  FMUL R4, R3, R16 ;  /* 0x0000001003047220 */ /* 0x020fe20000400000 */
[----:B------:R-:W-:Y:S01]  /*17bf0*/  ISETP.GT.AND P2, PT, R0, 0x78, P1 ;  /* 0x000000780000780c */ /* 0x000fe20000f44270 */
[----:B------:R-:W-:Y:S02]  /*17c00*/  BSSY B1, `(.L_x_415) ;  /* 0x0000005000017945 */ /* 0x000fe40003800000 */
[----:B------:R-:W-:-:S05]  /*17c10*/  FFMA R85, R85, R2, R4 ;  /* 0x0000000255557223 */ /* 0x000fca0000000004 */
[----:B------:R0:W-:Y:S05]  /*17c20*/  @P3 STG.E desc[UR36][R8.64+0x1e4], R85 ;  /* 0x0001e45508003986 */ /* 0x0001ea000c101924 */
[----:B------:R-:W-:Y:S05]  /*17c30*/  @!P2 BRA `(.L_x_416) ;  /* 0x000000000004a947 */ /* 0x000fea0003800000 */
[----:B------:R0:W5:Y:S02]  /*17c40*/  LDG.E.LTC128B R3, desc[UR36][R12.64+0x1e0] ;  /* 0x0001e0240c037981 */ /* 0x000164000c1e1920 */
.L_x_416:
[----:B------:R-:W-:Y:S05]  /*17c50*/  BSYNC B1 ;  /* 0x0000000000017941 */ /* 0x000fea0003800000 */
.L_x_415:
        /* <DEDUP_REMOVED lines=9> */
.L_x_418:
[----:B------:R-:W-:Y:S05]  /*17cf0*/  BSYNC B1 ;  /* 0x0000000000017941 */ /* 0x000fea0003800000 */
.L_x_417:
        /* <DEDUP_REMOVED lines=9> */
.L_x_420:
[----:B------:R-:W-:Y:S05]  /*17d90*/  BSYNC B1 ;  /* 0x0000000000017941 */ /* 0x000fea0003800000 */
.L_x_419:
[----:B0----5:R-:W-:Y:S01]  /*17da0*/  FMUL R5, R3, R16 ;  /* 0x0000001003057220 */ /* 0x021fe20000400000 */
[----:B------:R-:W-:Y:S01]  /*17db0*/  ISETP.GT.AND P3, PT, R0, 0x81, P0 ;  /* 0x000000810000780c */ /* 0x000fe20000764270 */
[----:B------:R-:W-:Y:S02]  /*17dc0*/  BSSY B1, `(.L_x_421) ;  /* 0x0000005000017945 */ /* 0x000fe40003800000 */
[----:B------:R-:W-:-:S05]  /*17dd0*/  FFMA R5, R88, R2, R5 ;  /* 0x0000000258057223 */ /* 0x000fca0000000005 */
[----:B------:R0:W-:Y:S05]  /*17de0*/  @P2 STG.E desc[UR36][R8.64+0x200], R5 ;  /* 0x0002000508002986 */ /* 0x0001ea000c101924 */
[----:B------:R-:W-:Y:S05]  /*17df0*/  @!P3 BRA `(.L_x_422) ;  /* 0x000000000004b947 */ /* 0x000fea0003800000 */
[----:B------:R0:W5:Y:S02]  /*17e00*/  LDG.E.LTC128B R3, desc[UR36][R6.64+0x204] ;  /* 0x0002042406037981 */ /* 0x000164000c1e1920 */
.L_x_422:
[----:B------:R-:W-:Y:S05]  /*17e10*/  BSYNC B1 ;  /* 0x0000000000017941 */ /* 0x000fea0003800000 */
.L_x_421:
[----:B-----5:R-:W-:Y:S01]  /*17e20*/  FMUL R4, R3, R16 ;  /* 0x0000001003047220 */ /* 0x020fe20000400000 */
[----:B------:R-:W-:Y:S01]  /*17e30*/  ISETP.GT.AND P2, PT, R0, 0x80, P1 ;  /* 0x000000800000780c */ /* 0x000fe20000f44270 */
[----:B------:R-:W-:Y:S02]  /*17e40*/  BSSY B1, `(.L_x_423) ;  /* 0x0000005000017945 */ /* 0x000fe40003800000 */
[----:B------:R-:W-:-:S05]  /*17e50*/  FFMA R89, R89, R2, R4 ;  /* 0x0000000259597223 */ /* 0x000fca0000000004 */
[----:B------:R0:W-:Y:S05]  /*17e60*/  @P3 STG.E desc[UR36][R8.64+0x204], R89 ;  /* 0x0002045908003986 */ /* 0x0001ea000c101924 */
[----:B------:R-:W-:Y:S05]  /*17e70*/  @!P2 BRA `(.L_x_424) ;  /* 0x000000000004a947 */ /* 0x000fea0003800000 */
[----:B------:R0:W5:Y:S02]  /*17e80*/  LDG.E.LTC128B R3, desc[UR36][R12.64+0x200] ;  /* 0x000200240c037981 */ /* 0x000164000c1e1920 */
.L_x_424:
[----:B------:R-:W-:Y:S05]  /*17e90*/  BSYNC B1 ;  /* 0x0000000000017941 */ /* 0x000fea0003800000 */
.L_x_423:
        /* <DEDUP_REMOVED lines=9> */
.L_x_426:
[----:B------:R-:W-:Y:S05]  /*17f30*/  BSYNC B1 ;  /* 0x0000000000017941 */ /* 0x000fea0003800000 */
.L_x_425:
        /* <DEDUP_REMOVED lines=9> */
.L_x_428:
[----:B------:R-:W-:Y:S05]  /*17fd0*/  BSYNC B1 ;  /* 0x0000000000017941 */ /* 0x000fea0003800000 */
.L_x_427:
[----:B0----5:R-:W-:Y:S01]  /*17fe0*/  FMUL R5, R3, R16 ;  /* 0x0000001003057220 */ /* 0x021fe20000400000 */
[----:B------:R-:W-:Y:S01]  /*17ff0*/  ISETP.GT.AND P3, PT, R0, 0x89, P0 ;  /* 0x000000890000780c */ /* 0x000fe20000764270 */
[----:B------:R-:W-:Y:S02]  /*18000*/  BSSY B1, `(.L_x_429) ;  /* 0x0000005000017945 */ /* 0x000fe40003800000 */
[----:B------:R-:W-:-:S05]  /*18010*/  FFMA R5, R92, R2, R5 ;  /* 0x000000025c057223 */ /* 0x000fca0000000005 */
[----:B------:R0:W-:Y:S05]  /*18020*/  @P2 STG.E desc[UR36][R8.64+0x220], R5 ;  /* 0x0002200508002986 */ /* 0x0001ea000c101924 */
[----:B------:R-:W-:Y:S05]  /*18030*/  @!P3 BRA `(.L_x_430) ;  /* 0x000000000004b947 */ /* 0x000fea0003800000 */
[----:B------:R0:W5:Y:S02]  /*18040*/  LDG.E.LTC128B R3, desc[UR36][R6.64+0x224] ;  /* 0x0002242406037981 */ /* 0x000164000c1e1920 */
.L_x_430:
[----:B------:R-:W-:Y:S05]  /*18050*/  BSYNC B1 ;  /* 0x0000000000017941 */ /* 0x000fea0003800000 */
.L_x_429:
[----:B-----5:R-:W-:Y:S01]  /*18060*/  FMUL R4, R3, R16 ;  /* 0x0000001003047220 */ /* 0x020fe20000400000 */
[----:B------:R-:W-:Y:S01]  /*18070*/  ISETP.GT.AND P2, PT, R0, 0x88, P1 ;  /* 0x000000880000780c */ /* 0x000fe20000f44270 */
[----:B------:R-:W-:Y:S02]  /*18080*/  BSSY B1, `(.L_x_431) ;  /* 0x0000005000017945 */ /* 0x000fe40003800000 */
[----:B------:R-:W-:-:S05]  /*18090*/  FFMA R93, R93, R2, R4 ;  /* 0x000000025d5d7223 */ /* 0x000fca0000000004 */
[----:B------:R0:W-:Y:S05]  /*180a0*/  @P3 STG.E desc[UR36][R8.64+0x224], R93 ;  /* 0x0002245d08003986 */ /* 0x0001ea000c101924 */
[----:B------:R-:W-:Y:S05]  /*180b0*/  @!P2 BRA `(.L_x_432) ;  /* 0x000000000004a947 */ /* 0x000fea0003800000 */
[----:B------:R0:W5:Y:S02]  /*180c0*/  LDG.E.LTC128B R3, desc[UR36][R12.64+0x220] ;  /* 0x000220240c037981 */ /* 0x000164000c1e1920 */
.L_x_432:
[----:B------:R-:W-:Y:S05]  /*180d0*/  BSYNC B1 ;  /* 0x0000000000017941 */ /* 0x000fea0003800000 */
.L_x_431:
        /* <DEDUP_REMOVED lines=9> */
.L_x_434:
[----:B------:R-:W-:Y:S05]  /*18170*/  BSYNC B1 ;  /* 0x0000000000017941 */ /* 0x000fea0003800000 */
.L_x_433:
        /* <DEDUP_REMOVED lines=9> */
.L_x_436:
[----:B------:R-:W-:Y:S05]  /*18210*/  BSYNC B1 ;  /* 0x0000000000017941 */ /* 0x000fea0003800000 */
.L_x_435:
[----:B0----5:R-:W-:Y:S01]  /*18220*/  FMUL R5, R3, R16 ;  /* 0x0000001003057220 */ /* 0x021fe20000400000 */
[----:B------:R-:W-:Y:S01]  /*18230*/  ISETP.GT.AND P3, PT, R0, 0x91, P0 ;  /* 0x000000910000780c */ /* 0x000fe20000764270 */
[----:B------:R-:W-:Y:S02]  /*18240*/  BSSY B1, `(.L_x_437) ;  /* 0x0000005000017945 */ /* 0x000fe40003800000 */
[----:B------:R-:W-:-:S05]  /*18250*/  FFMA R5, R96, R2, R5 ;  /* 0x0000000260057223 */ /* 0x000fca0000000005 */
[----:B------:R0:W-:Y:S05]  /*18260*/  @P2 STG.E desc[UR36][R8.64+0x240], R5 ;  /* 0x0002400508002986 */ /* 0x0001ea000c101924 */
[----:B------:R-:W-:Y:S05]  /*18270*/  @!P3 BRA `(.L_x_438) ;  /* 0x000000000004b947 */ /* 0x000fea0003800000 */
[----:B------:R0:W5:Y:S02]  /*18280*/  LDG.E.LTC128B R3, desc[UR36][R6.64+0x244] ;  /* 0x0002442406037981 */ /* 0x000164000c1e1920 */
.L_x_438:
[----:B------:R-:W-:Y:S05]  /*18290*/  BSYNC B1 ;  /* 0x0000000000017941 */ /* 0x000fea0003800000 */
.L_x_437:
[----:B-----5:R-:W-:Y:S01]  /*182a0*/  FMUL R4, R3, R16 ;  /* 0x0000001003047220 */ /* 0x020fe20000400000 */
[----:B------:R-:W-:Y:S01]  /*182b0*/  ISETP.GT.AND P2, PT, R0, 0x90, P1 ;  /* 0x000000900000780c */ /* 0x000fe20000f44270 */
[----:B------:R-:W-:Y:S02]  /*182c0*/  BSSY B1, `(.L_x_439) ;  /* 0x0000005000017945 */ /* 0x000fe40003800000 */
[----:B------:R-:W-:-:S05]  /*182d0*/  FFMA R97, R97, R2, R4 ;  /* 0x0000000261617223 */ /* 0x000fca0000000004 */
[----:B------:R0:W-:Y:S05]  /*182e0*/  @P3 STG.E desc[UR36][R8.64+0x244], R97 ;  /* 0x0002446108003986 */ /* 0x0001ea000c101924 */
[----:B------:R-:W-:Y:S05]  /*182f0*/  @!P2 BRA `(.L_x_440) ;  /* 0x000000000004a947 */ /* 0x000fea0003800000 */
[----:B------:R0:W5:Y:S02]  /*18300*/  LDG.E.LTC128B R3, desc[UR36][R12.64+0x240] ;  /* 0x000240240c037981 */ /* 0x000164000c1e1920 */
.L_x_440:
[----:B------:R-:W-:Y:S05]  /*18310*/  BSYNC B1 ;  /* 0x0000000000017941 */ /* 0x000fea0003800000 */
.L_x_439:
        /* <DEDUP_REMOVED lines=9> */
.L_x_442:
[----:B------:R-:W-:Y:S05]  /*183b0*/  BSYNC B1 ;  /* 0x0000000000017941 */ /* 0x000fea0003800000 */
.L_x_441:
        /* <DEDUP_REMOVED lines=9> */
.L_x_444:
[----:B------:R-:W-:Y:S05]  /*18450*/  BSYNC B1 ;  /* 0x0000000000017941 */ /* 0x000fea0003800000 */
.L_x_443:
[----:B0----5:R-:W-:Y:S01]  /*18460*/  FMUL R5, R3, R16 ;  /* 0x0000001003057220 */ /* 0x021fe20000400000 */
[----:B------:R-:W-:Y:S01]  /*18470*/  ISETP.GT.AND P3, PT, R0, 0x99, P0 ;  /* 0x000000990000780c */ /* 0x000fe20000764270 */
[----:B------:R-:W-:Y:S02]  /*18480*/  BSSY B1, `(.L_x_445) ;  /* 0x0000005000017945 */ /* 0x000fe40003800000 */
[----:B------:R-:W-:-:S05]  /*18490*/  FFMA R5, R100, R2, R5 ;  /* 0x0000000264057223 */ /* 0x000fca0000000005 */
[----:B------:R0:W-:Y:S05]  /*184a0*/  @P2 STG.E desc[UR36][R8.64+0x260], R5 ;  /* 0x0002600508002986 */ /* 0x0001ea000c101924 */
[----:B------:R-:W-:Y:S05]  /*184b0*/  @!P3 BRA `(.L_x_446) ;  /* 0x000000000004b947 */ /* 0x000fea0003800000 */
[----:B------:R0:W5:Y:S02]  /*184c0*/  LDG.E.LTC128B R3, desc[UR36][R6.64+0x264] ;  /* 0x0002642406037981 */ /* 0x000164000c1e1920 */
.L_x_446:
[----:B------:R-:W-:Y:S05]  /*184d0*/  BSYNC B1 ;  /* 0x0000000000017941 */ /* 0x000fea0003800000 */
.L_x_445:
[----:B-----5:R-:W-:Y:S01]  /*184e0*/  FMUL R4, R3, R16 ;  /* 0x0000001003047220 */ /* 0x020fe20000400000 */
[----:B------:R-:W-:Y:S01]  /*184f0*/  ISETP.GT.AND P2, PT, R0, 0x98, P1 ;  /* 0x000000980000780c */ /* 0x000fe20000f44270 */
[----:B------:R-:W-:Y:S02]  /*18500*/  BSSY B1, `(.L_x_447) ;  /* 0x0000005000017945 */ /* 0x000fe40003800000 */
[----:B------:R-:W-:-:S05]  /*18510*/  FFMA R101, R101, R2, R4 ;  /* 0x0000000265657223 */ /* 0x000fca0000000004 */
[----:B------:R0:W-:Y:S05]  /*18520*/  @P3 STG.E desc[UR36][R8.64+0x264], R101 ;  /* 0x0002646508003986 */ /* 0x0001ea000c101924 */
[----:B------:R-:W-:Y:S05]  /*18530*/  @!P2 BRA `(.L_x_448) ;  /* 0x000000000004a947 */ /* 0x000fea0003800000 */
[----:B------:R0:W5:Y:S02]  /*18540*/  LDG.E.LTC128B R3, desc[UR36][R12.64+0x260] ;  /* 0x000260240c037981 */ /* 0x000164000c1e1920 */
.L_x_448:
[----:B------:R-:W-:Y:S05]  /*18550*/  BSYNC B1 ;  /* 0x0000000000017941 */ /* 0x000fea0003800000 */
.L_x_447:
        /* <DEDUP_REMOVED lines=9> */
.L_x_450:
[----:B------:R-:W-:Y:S05]  /*185f0*/  BSYNC B1 ;  /* 0x0000000000017941 */ /* 0x000fea0003800000 */
.L_x_449:
        /* <DEDUP_REMOVED lines=9> */
.L_x_452:
[----:B------:R-:W-:Y:S05]  /*18690*/  BSYNC B1 ;  /* 0x0000000000017941 */ /* 0x000fea0003800000 */
.L_x_451:
[----:B0----5:R-:W-:Y:S01]  /*186a0*/  FMUL R5, R3, R16 ;  /* 0x0000001003057220 */ /* 0x021fe20000400000 */
[----:B------:R-:W-:Y:S01]  /*186b0*/  ISETP.GT.AND P3, PT, R0, 0xa1, P0 ;  /* 0x000000a10000780c */ /* 0x000fe20000764270 */
[----:B------:R-:W-:Y:S02]  /*186c0*/  BSSY B1, `(.L_x_453) ;  /* 0x0000005000017945 */ /* 0x000fe40003800000 */
[----:B------:R-:W-:-:S05]  /*186d0*/  FFMA R5, R104, R2, R5 ;  /* 0x0000000268057223 */ /* 0x000fca0000000005 */
[----:B------:R0:W-:Y:S05]  /*186e0*/  @P2 STG.E desc[UR36][R8.64+0x280], R5 ;  /* 0x0002800508002986 */ /* 0x0001ea000c101924 */
[----:B------:R-:W-:Y:S05]  /*186f0*/  @!P3 BRA `(.L_x_454) ;  /* 0x000000000004b947 */ /* 0x000fea0003800000 */
[----:B------:R0:W5:Y:S02]  /*18700*/  LDG.E.LTC128B R3, desc[UR36][R6.64+0x284] ;  /* 0x0002842406037981 */ /* 0x000164000c1e1920 */
.L_x_454:
[----:B------:R-:W-:Y:S05]  /*18710*/  BSYNC B1 ;  /* 0x0000000000017941 */ /* 0x000fea0003800000 */
.L_x_453:
[----:B-----5:R-:W-:Y:S01]  /*18720*/  FMUL R4, R3, R16 ;  /* 0x0000001003047220 */ /* 0x020fe20000400000 */
[----:B------:R-:W-:Y:S01]  /*18730*/  ISETP.GT.AND P2, PT, R0, 0xa0, P1 ;  /* 0x000000a00000780c */ /* 0x000fe20000f44270 */
[----:B------:R-:W-:Y:S02]  /*18740*/  BSSY B1, `(.L_x_455) ;  /* 0x0000005000017945 */ /* 0x000fe40003800000 */
[----:B------:R-:W-:-:S05]  /*18750*/  FFMA R105, R105, R2, R4 ;  /* 0x0000000269697223 */ /* 0x000fca0000000004 */
[----:B------:R0:W-:Y:S05]  /*18760*/  @P3 STG.E desc[UR36][R8.64+0x284], R105 ;  /* 0x0002846908003986 */ /* 0x0001ea000c101924 */
[----:B------:R-:W-:Y:S05]  /*18770*/  @!P2 BRA `(.L_x_456) ;  /* 0x000000000004a947 */ /* 0x000fea0003800000 */
[----:B------:R0:W5:Y:S02]  /*18780*/  LDG.E.LTC128B R3, desc[UR36][R12.64+0x280] ;  /* 0x000280240c037981 */ /* 0x000164000c1e1920 */
.L_x_456:
[----:B------:R-:W-:Y:S05]  /*18790*/  BSYNC B1 ;  /* 0x0000000000017941 */ /* 0x000fea0003800000 */
.L_x_455:
        /* <DEDUP_REMOVED lines=9> */
.L_x_458:
[----:B------:R-:W-:Y:S05]  /*18830*/  BSYNC B1 ;  /* 0x0000000000017941 */ /* 0x000fea0003800000 */
.L_x_457:
        /* <DEDUP_REMOVED lines=9> */
.L_x_460:
[----:B------:R-:W-:Y:S05]  /*188d0*/  BSYNC B1 ;  /* 0x0000000000017941 */ /* 0x000fea0003800000 */
.L_x_459:
[----:B0----5:R-:W-:Y:S01]  /*188e0*/  FMUL R5, R3, R16 ;  /* 0x0000001003057220 */ /* 0x021fe20000400000 */
[----:B------:R-:W-:Y:S01]  /*188f0*/  ISETP.GT.AND P3, PT, R0, 0xa9, P0 ;  /* 0x000000a90000780c */ /* 0x000fe20000764270 */
[----:B------:R-:W-:Y:S02]  /*18900*/  BSSY B1, `(.L_x_461) ;  /* 0x0000005000017945 */ /* 0x000fe40003800000 */
[----:B------:R-:W-:-:S05]  /*18910*/  FFMA R5, R108, R2, R5 ;  /* 0x000000026c057223 */ /* 0x000fca0000000005 */
[----:B------:R0:W-:Y:S05]  /*18920*/  @P2 STG.E desc[UR36][R8.64+0x2a0], R5 ;  /* 0x0002a00508002986 */ /* 0x0001ea000c101924 */
[----:B------:R-:W-:Y:S05]  /*18930*/  @!P3 BRA `(.L_x_462) ;  /* 0x000000000004b947 */ /* 0x000fea0003800000 */
[----:B------:R0:W5:Y:S02]  /*18940*/  LDG.E.LTC128B R3, desc[UR36][R6.64+0x2a4] ;  /* 0x0002a42406037981 */ /* 0x000164000c1e1920 */
.L_x_462:
[----:B------:R-:W-:Y:S05]  /*18950*/  BSYNC B1 ;  /* 0x0000000000017941 */ /* 0x000fea0003800000 */
.L_x_461:
[----:B-----5:R-:W-:Y:S01]  /*18960*/  FMUL R4, R3, R16 ;  /* 0x0000001003047220 */ /* 0x020fe20000400000 */
[----:B------:R-:W-:Y:S01]  /*18970*/  ISETP.GT.AND P2, PT, R0, 0xa8, P1 ;  /* 0x000000a80000780c */ /* 0x000fe20000f44270 */
[----:B------:R-:W-:Y:S02]  /*18980*/  BSSY B1, `(.L_x_463) ;  /* 0x0000005000017945 */ /* 0x000fe40003800000 */
[----:B------:R-:W-:-:S05]  /*18990*/  FFMA R109, R109, R2, R4 ;  /* 0x000000026d6d7223 */ /* 0x000fca0000000004 */
[----:B------:R0:W-:Y:S05]  /*189a0*/  @P3 STG.E desc[UR36][R8.64+0x2a4], R109 ;  /* 0x0002a46d08003986 */ /* 0x0001ea000c101924 */
[----:B------:R-:W-:Y:S05]  /*189b0*/  @!P2 BRA `(.L_x_464) ;  /* 0x000000000004a947 */ /* 0x000fea0003800000 */
[----:B------:R0:W5:Y:S02]  /*189c0*/  LDG.E.LTC128B R3, desc[UR36][R12.64+0x2a0] ;  /* 0x0002a0240c037981 */ /* 0x000164000c1e1920 */
.L_x_464:
[----:B------:R-:W-:Y:S05]  /*189d0*/  BSYNC B1 ;  /* 0x0000000000017941 */ /* 0x000fea0003800000 */
.L_x_463:
        /* <DEDUP_REMOVED lines=9> */
.L_x_466:
[----:B------:R-:W-:Y:S05]  /*18a70*/  BSYNC B1 ;  /* 0x0000000000017941 */ /* 0x000fea0003800000 */
.L_x_465:
        /* <DEDUP_REMOVED lines=9> */
.L_x_468:
[----:B------:R-:W-:Y:S05]  /*18b10*/  BSYNC B1 ;  /* 0x0000000000017941 */ /* 0x000fea0003800000 */
.L_x_467:
[----:B0----5:R-:W-:Y:S01]  /*18b20*/  FMUL R5, R3, R16 ;  /* 0x0000001003057220 */ /* 0x021fe20000400000 */
[----:B------:R-:W-:Y:S01]  /*18b30*/  ISETP.GT.AND P3, PT, R0, 0xb1, P0 ;  /* 0x000000b10000780c */ /* 0x000fe20000764270 */
[----:B------:R-:W-:Y:S02]  /*18b40*/  BSSY B1, `(.L_x_469) ;  /* 0x0000005000017945 */ /* 0x000fe40003800000 */
[----:B------:R-:W-:-:S05]  /*18b50*/  FFMA R5, R112, R2, R5 ;  /* 0x0000000270057223 */ /* 0x000fca0000000005 */
[----:B------:R0:W-:Y:S05]  /*18b60*/  @P2 STG.E desc[UR36][R8.64+0x2c0], R5 ;  /* 0x0002c00508002986 */ /* 0x0001ea000c101924 */
[----:B------:R-:W-:Y:S05]  /*18b70*/  @!P3 BRA `(.L_x_470) ;  /* 0x000000000004b947 */ /* 0x000fea0003800000 */
[----:B------:R0:W5:Y:S02]  /*18b80*/  LDG.E.LTC128B R3, desc[UR36][R6.64+0x2c4] ;  /* 0x0002c42406037981 */ /* 0x000164000c1e1920 */
.L_x_470:
[----:B------:R-:W-:Y:S05]  /*18b90*/  BSYNC B1 ;  /* 0x0000000000017941 */ /* 0x000fea0003800000 */
.L_x_469:
[----:B-----5:R-:W-:Y:S01]  /*18ba0*/  FMUL R4, R3, R16 ;  /* 0x0000001003047220 */ /* 0x020fe20000400000 */
[----:B------:R-:W-:Y:S01]  /*18bb0*/  ISETP.GT.AND P2, PT, R0, 0xb0, P1 ;  /* 0x000000b00000780c */ /* 0x000fe20000f44270 */
[----:B------:R-:W-:Y:S02]  /*18bc0*/  BSSY B1, `(.L_x_471) ;  /* 0x0000005000017945 */ /* 0x000fe40003800000 */
[----:B------:R-:W-:-:S05]  /*18bd0*/  FFMA R113, R113, R2, R4 ;  /* 0x0000000271717223 */ /* 0x000fca0000000004 */
[----:B------:R0:W-:Y:S05]  /*18be0*/  @P3 STG.E desc[UR36][R8.64+0x2c4], R113 ;  /* 0x0002c47108003986 */ /* 0x0001ea000c101924 */
[----:B------:R-:W-:Y:S05]  /*18bf0*/  @!P2 BRA `(.L_x_472) ;  /* 0x000000000004a947 */ /* 0x000fea0003800000 */
[----:B------:R0:W5:Y:S02]  /*18c00*/  LDG.E.LTC128B R3, desc[UR36][R12.64+0x2c0] ;  /* 0x0002c0240c037981 */ /* 0x000164000c1e1920 */
.L_x_472:
[----:B------:R-:W-:Y:S05]  /*18c10*/  BSYNC B1 ;  /* 0x0000000000017941 */ /* 0x000fea0003800000 */
.L_x_471:
        /* <DEDUP_REMOVED lines=9> */
.L_x_474:
[----:B------:R-:W-:Y:S05]  /*18cb0*/  BSYNC B1 ;  /* 0x0000000000017941 */ /* 0x000fea0003800000 */
.L_x_473:
        /* <DEDUP_REMOVED lines=9> */
.L_x_476:
[----:B------:R-:W-:Y:S05]  /*18d50*/  BSYNC B1 ;  /* 0x0000000000017941 */ /* 0x000fea0003800000 */
.L_x_475:
[----:B0----5:R-:W-:Y:S01]  /*18d60*/  FMUL R5, R3, R16 ;  /* 0x0000001003057220 */ /* 0x021fe20000400000 */
[----:B------:R-:W-:Y:S01]  /*18d70*/  ISETP.GT.AND P3, PT, R0, 0xb9, P0 ;  /* 0x000000b90000780c */ /* 0x000fe20000764270 */
[----:B------:R-:W-:Y:S02]  /*18d80*/  BSSY B1, `(.L_x_477) ;  /* 0x0000005000017945 */ /* 0x000fe40003800000 */
[----:B------:R-:W-:-:S05]  /*18d90*/  FFMA R5, R116, R2, R5 ;  /* 0x0000000274057223 */ /* 0x000fca0000000005 */
[----:B------:R0:W-:Y:S05]  /*18da0*/  @P2 STG.E desc[UR36][R8.64+0x2e0], R5 ;  /* 0x0002e00508002986 */ /* 0x0001ea000c101924 */
[----:B------:R-:W-:Y:S05]  /*18db0*/  @!P3 BRA `(.L_x_478) ;  /* 0x000000000004b947 */ /* 0x000fea0003800000 */
[----:B------:R0:W5:Y:S02]  /*18dc0*/  LDG.E.LTC128B R3, desc[UR36][R6.64+0x2e4] ;  /* 0x0002e42406037981 */ /* 0x000164000c1e1920 */
.L_x_478:
[----:B------:R-:W-:Y:S05]  /*18dd0*/  BSYNC B1 ;  /* 0x0000000000017941 */ /* 0x000fea0003800000 */
.L_x_477:
[----:B-----5:R-:W-:Y:S01]  /*18de0*/  FMUL R4, R3, R16 ;  /* 0x0000001003047220 */ /* 0x020fe20000400000 */
[----:B------:R-:W-:Y:S01]  /*18df0*/  ISETP.GT.AND P2, PT, R0, 0xb8, P1 ;  /* 0x000000b80000780c */ /* 0x000fe20000f44270 */
[----:B------:R-:W-:Y:S02]  /*18e00*/  BSSY B1, `(.L_x_479) ;  /* 0x0000005000017945 */ /* 0x000fe40003800000 */
[----:B------:R-:W-:-:S05]  /*18e10*/  FFMA R117, R117, R2, R4 ;  /* 0x0000000275757223 */ /* 0x000fca0000000004 */
[----:B------:R0:W-:Y:S05]  /*18e20*/  @P3 STG.E desc[UR36][R8.64+0x2e4], R117 ;  /* 0x0002e47508003986 */ /* 0x0001ea000c101924 */
[----:B------:R-:W-:Y:S05]  /*18e30*/  @!P2 BRA `(.L_x_480) ;  /* 0x000000000004a947 */ /* 0x000fea0003800000 */
[----:B------:R0:W5:Y:S02]  /*18e40*/  LDG.E.LTC128B R3, desc[UR36][R12.64+0x2e0] ;  /* 0x0002e0240c037981 */ /* 0x000164000c1e1920 */
.L_x_480:
[----:B------:R-:W-:Y:S05]  /*18e50*/  BSYNC B1 ;  /* 0x0000000000017941 */ /* 0x000fea0003800000 */
.L_x_479:
        /* <DEDUP_REMOVED lines=9> */
.L_x_482:
[----:B------:R-:W-:Y:S05]  /*18ef0*/  BSYNC B1 ;  /* 0x0000000000017941 */ /* 0x000fea0003800000 */
.L_x_481:
        /* <DEDUP_REMOVED lines=9> */
.L_x_484:
[----:B------:R-:W-:Y:S05]  /*18f90*/  BSYNC B1 ;  /* 0x0000000000017941 */ /* 0x000fea0003800000 */
.L_x_483:
[----:B0----5:R-:W-:Y:S01]  /*18fa0*/  FMUL R5, R3, R16 ;  /* 0x0000001003057220 */ /* 0x021fe20000400000 */
[----:B------:R-:W-:Y:S01]  /*18fb0*/  ISETP.GT.AND P3, PT, R0, 0xc1, P0 ;  /* 0x000000c10000780c */ /* 0x000fe20000764270 */
[----:B------:R-:W-:Y:S02]  /*18fc0*/  BSSY B1, `(.L_x_485) ;  /* 0x0000005000017945 */ /* 0x000fe40003800000 */
[----:B------:R-:W-:-:S05]  /*18fd0*/  FFMA R5, R120, R2, R5 ;  /* 0x0000000278057223 */ /* 0x000fca0000000005 */
[----:B------:R0:W-:Y:S05]  /*18fe0*/  @P2 STG.E desc[UR36][R8.64+0x300], R5 ;  /* 0x0003000508002986 */ /* 0x0001ea000c101924 */
[----:B------:R-:W-:Y:S05]  /*18ff0*/  @!P3 BRA `(.L_x_486) ;  /* 0x000000000004b947 */ /* 0x000fea0003800000 */
[----:B------:R0:W5:Y:S02]  /*19000*/  LDG.E.LTC128B R3, desc[UR36][R6.64+0x304] ;  /* 0x0003042406037981 */ /* 0x000164000c1e1920 */
.L_x_486:
[----:B------:R-:W-:Y:S05]  /*19010*/  BSYNC B1 ;  /* 0x0000000000017941 */ /* 0x000fea0003800000 */
.L_x_485:
[----:B-----5:R-:W-:Y:S01]  /*19020*/  FMUL R4, R3, R16 ;  /* 0x0000001003047220 */ /* 0x020fe20000400000 */
[----:B------:R-:W-:Y:S01]  /*19030*/  ISETP.GT.AND P2, PT, R0, 0xc0, P1 ;  /* 0x000000c00000780c */ /* 0x000fe20000f44270 */
[----:B------:R-:W-:Y:S02]  /*19040*/  BSSY B1, `(.L_x_487) ;  /* 0x0000005000017945 */ /* 0x000fe40003800000 */
[----:B------:R-:W-:-:S05]  /*19050*/  FFMA R121, R121, R2, R4 ;  /* 0x0000000279797223 */ /* 0x000fca0000000004 */
[----:B------:R0:W-:Y:S05]  /*19060*/  @P3 STG.E desc[UR36][R8.64+0x304], R121 ;  /* 0x0003047908003986 */ /* 0x0001ea000c101924 */
[----:B------:R-:W-:Y:S05]  /*19070*/  @!P2 BRA `(.L_x_488) ;  /* 0x000000000004a947 */ /* 0x000fea0003800000 */
[----:B------:R0:W5:Y:S02]  /*19080*/  LDG.E.LTC128B R3, desc[UR36][R12.64+0x300] ;  /* 0x000300240c037981 */ /* 0x000164000c1e1920 */
.L_x_488:
[----:B------:R-:W-:Y:S05]  /*19090*/  BSYNC B1 ;  /* 0x0000000000017941 */ /* 0x000fea0003800000 */
.L_x_487:
        /* <DEDUP_REMOVED lines=9> */
.L_x_490:
[----:B------:R-:W-:Y:S05]  /*19130*/  BSYNC B1 ;  /* 0x0000000000017941 */ /* 0x000fea0003800000 */
.L_x_489:
        /* <DEDUP_REMOVED lines=9> */
.L_x_492:
[----:B------:R-:W-:Y:S05]  /*191d0*/  BSYNC B1 ;  /* 0x0000000000017941 */ /* 0x000fea0003800000 */
.L_x_491:
[----:B0----5:R-:W-:Y:S01]  /*191e0*/  FMUL R5, R3, R16 ;  /* 0x0000001003057220 */ /* 0x021fe20000400000 */
[----:B------:R-:W-:Y:S01]  /*191f0*/  ISETP.GT.AND P3, PT, R0, 0xc9, P0 ;  /* 0x000000c90000780c */ /* 0x000fe20000764270 */
[----:B------:R-:W-:Y:S02]  /*19200*/  BSSY B1, `(.L_x_493) ;  /* 0x0000005000017945 */ /* 0x000fe40003800000 */
[----:B------:R-:W-:-:S05]  /*19210*/  FFMA R5, R124, R2, R5 ;  /* 0x000000027c057223 */ /* 0x000fca0000000005 */
[----:B------:R0:W-:Y:S05]  /*19220*/  @P2 STG.E desc[UR36][R8.64+0x320], R5 ;  /* 0x0003200508002986 */ /* 0x0001ea000c101924 */
[----:B------:R-:W-:Y:S05]  /*19230*/  @!P3 BRA `(.L_x_494) ;  /* 0x000000000004b947 */ /* 0x000fea0003800000 */
[----:B------:R0:W5:Y:S02]  /*19240*/  LDG.E.LTC128B R3, desc[UR36][R6.64+0x324] ;  /* 0x0003242406037981 */ /* 0x000164000c1e1920 */
.L_x_494:
[----:B------:R-:W-:Y:S05]  /*19250*/  BSYNC B1 ;  /* 0x0000000000017941 */ /* 0x000fea0003800000 */
.L_x_493:
[----:B-----5:R-:W-:Y:S01]  /*19260*/  FMUL R4, R3, R16 ;  /* 0x0000001003047220 */ /* 0x020fe20000400000 */
[----:B------:R-:W-:Y:S01]  /*19270*/  ISETP.GT.AND P2, PT, R0, 0xc8, P1 ;  /* 0x000000c80000780c */ /* 0x000fe20000f44270 */
[----:B------:R-:W-:Y:S02]  /*19280*/  BSSY B1, `(.L_x_495) ;  /* 0x0000005000017945 */ /* 0x000fe40003800000 */
[----:B------:R-:W-:-:S05]  /*19290*/  FFMA R125, R125, R2, R4 ;  /* 0x000000027d7d7223 */ /* 0x000fca0000000004 */
[----:B------:R0:W-:Y:S05]  /*192a0*/  @P3 STG.E desc[UR36][R8.64+0x324], R125 ;  /* 0x0003247d08003986 */ /* 0x0001ea000c101924 */
[----:B------:R-:W-:Y:S05]  /*192b0*/  @!P2 BRA `(.L_x_496) ;  /* 0x000000000004a947 */ /* 0x000fea0003800000 */
[----:B------:R0:W5:Y:S02]  /*192c0*/  LDG.E.LTC128B R3, desc[UR36][R12.64+0x320] ;  /* 0x000320240c037981 */ /* 0x000164000c1e1920 */
.L_x_496:
[----:B------:R-:W-:Y:S05]  /*192d0*/  BSYNC B1 ;  /* 0x0000000000017941 */ /* 0x000fea0003800000 */
.L_x_495:
        /* <DEDUP_REMOVED lines=9> */
.L_x_498:
[----:B------:R-:W-:Y:S05]  /*19370*/  BSYNC B1 ;  /* 0x0000000000017941 */ /* 0x000fea0003800000 */
.L_x_497:
        /* <DEDUP_REMOVED lines=9> */
.L_x_500:
[----:B------:R-:W-:Y:S05]  /*19410*/  BSYNC B1 ;  /* 0x0000000000017941 */ /* 0x000fea0003800000 */
.L_x_499:
[----:B0----5:R-:W-:Y:S01]  /*19420*/  FMUL R5, R3, R16 ;  /* 0x0000001003057220 */ /* 0x021fe20000400000 */
[----:B------:R-:W-:Y:S01]  /*19430*/  ISETP.GT.AND P3, PT, R0, 0xd1, P0 ;  /* 0x000000d10000780c */ /* 0x000fe20000764270 */
[----:B------:R-:W-:Y:S02]  /*19440*/  BSSY B1, `(.L_x_501) ;  /* 0x0000005000017945 */ /* 0x000fe40003800000 */
[----:B------:R-:W-:-:S05]  /*19450*/  FFMA R5, R128, R2, R5 ;  /* 0x0000000280057223 */ /* 0x000fca0000000005 */
[----:B------:R0:W-:Y:S05]  /*19460*/  @P2 STG.E desc[UR36][R8.64+0x340], R5 ;  /* 0x0003400508002986 */ /* 0x0001ea000c101924 */
[----:B------:R-:W-:Y:S05]  /*19470*/  @!P3 BRA `(.L_x_502) ;  /* 0x000000000004b947 */ /* 0x000fea0003800000 */
[----:B------:R0:W5:Y:S02]  /*19480*/  LDG.E.LTC128B R3, desc[UR36][R6.64+0x344] ;  /* 0x0003442406037981 */ /* 0x000164000c1e1920 */
.L_x_502:
[----:B------:R-:W-:Y:S05]  /*19490*/  BSYNC B1 ;  /* 0x0000000000017941 */ /* 0x000fea0003800000 */
.L_x_501:
[----:B-----5:R-:W-:Y:S01]  /*194a0*/  FMUL R4, R3, R16 ;  /* 0x0000001003047220 */ /* 0x020fe20000400000 */
[----:B------:R-:W-:Y:S01]  /*194b0*/  ISETP.GT.AND P2, PT, R0, 0xd0, P1 ;  /* 0x000000d00000780c */ /* 0x000fe20000f44270 */
[----:B------:R-:W-:Y:S02]  /*194c0*/  BSSY B1, `(.L_x_503) ;  /* 0x0000005000017945 */ /* 0x000fe40003800000 */
[----:B------:R-:W-:-:S05]  /*194d0*/  FFMA R129, R129, R2, R4 ;  /* 0x0000000281817223 */ /* 0x000fca0000000004 */
[----:B------:R0:W-:Y:S05]  /*194e0*/  @P3 STG.E desc[UR36][R8.64+0x344], R129 ;  /* 0x0003448108003986 */ /* 0x0001ea000c101924 */
[----:B------:R-:W-:Y:S05]  /*194f0*/  @!P2 BRA `(.L_x_504) ;  /* 0x000000000004a947 */ /* 0x000fea0003800000 */
[----:B------:R0:W5:Y:S02]  /*19500*/  LDG.E.LTC128B R3, desc[UR36][R12.64+0x340] ;  /* 0x000340240c037981 */ /* 0x000164000c1e1920 */
.L_x_504:
[----:B------:R-:W-:Y:S05]  /*19510*/  BSYNC B1 ;  /* 0x0000000000017941 */ /* 0x000fea0003800000 */
.L_x_503:
        /* <DEDUP_REMOVED lines=9> */
.L_x_506:
[----:B------:R-:W-:Y:S05]  /*195b0*/  BSYNC B1 ;  /* 0x0000000000017941 */ /* 0x000fea0003800000 */
.L_x_505:
        /* <DEDUP_REMOVED lines=9> */
.L_x_508:
[----:B------:R-:W-:Y:S05]  /*19650*/  BSYNC B1 ;  /* 0x0000000000017941 */ /* 0x000fea0003800000 */
.L_x_507:
[----:B0----5:R-:W-:Y:S01]  /*19660*/  FMUL R5, R3, R16 ;  /* 0x0000001003057220 */ /* 0x021fe20000400000 */
[----:B------:R-:W-:Y:S01]  /*19670*/  ISETP.GT.AND P3, PT, R0, 0xd9, P0 ;  /* 0x000000d90000780c */ /* 0x000fe20000764270 */
[----:B------:R-:W-:Y:S02]  /*19680*/  BSSY B1, `(.L_x_509) ;  /* 0x0000005000017945 */ /* 0x000fe40003800000 */
[----:B------:R-:W-:-:S05]  /*19690*/  FFMA R5, R132, R2, R5 ;  /* 0x0000000284057223 */ /* 0x000fca0000000005 */
[----:B------:R0:W-:Y:S05]  /*196a0*/  @P2 STG.E desc[UR36][R8.64+0x360], R5 ;  /* 0x0003600508002986 */ /* 0x0001ea000c101924 */
[----:B------:R-:W-:Y:S05]  /*196b0*/  @!P3 BRA `(.L_x_510) ;  /* 0x000000000004b947 */ /* 0x000fea0003800000 */
[----:B------:R0:W5:Y:S02]  /*196c0*/  LDG.E.LTC128B R3, desc[UR36][R6.64+0x364] ;  /* 0x0003642406037981 */ /* 0x000164000c1e1920 */
.L_x_510:
[----:B------:R-:W-:Y:S05]  /*196d0*/  BSYNC B1 ;  /* 0x0000000000017941 */ /* 0x000fea0003800000 */
.L_x_509:
[----:B-----5:R-:W-:Y:S01]  /*196e0*/  FMUL R4, R3, R16 ;  /* 0x0000001003047220 */ /* 0x020fe20000400000 */
[----:B------:R-:W-:Y:S01]  /*196f0*/  ISETP.GT.AND P2, PT, R0, 0xd8, P1 ;  /* 0x000000d80000780c */ /* 0x000fe20000f44270 */
[----:B------:R-:W-:Y:S02]  /*19700*/  BSSY B1, `(.L_x_511) ;  /* 0x0000005000017945 */ /* 0x000fe40003800000 */
[----:B------:R-:W-:-:S05]  /*19710*/  FFMA R133, R133, R2, R4 ;  /* 0x0000000285857223 */ /* 0x000fca0000000004 */
[----:B------:R0:W-:Y:S05]  /*19720*/  @P3 STG.E desc[UR36][R8.64+0x364], R133 ;  /* 0x0003648508003986 */ /* 0x0001ea000c101924 */
[----:B------:R-:W-:Y:S05]  /*19730*/  @!P2 BRA `(.L_x_512) ;  /* 0x000000000004a947 */ /* 0x000fea0003800000 */
[----:B------:R0:W5:Y:S02]  /*19740*/  LDG.E.LTC128B R3, desc[UR36][R12.64+0x360] ;  /* 0x000360240c037981 */ /* 0x000164000c1e1920 */
.L_x_512:
[----:B------:R-:W-:Y:S05]  /*19750*/  BSYNC B1 ;  /* 0x0000000000017941 */ /* 0x000fea0003800000 */
.L_x_511:
        /* <DEDUP_REMOVED lines=9> */
.L_x_514:
[----:B------:R-:W-:Y:S05]  /*197f0*/  BSYNC B1 ;  /* 0x0000000000017941 */ /* 0x000fea0003800000 */
.L_x_513:
        /* <DEDUP_REMOVED lines=9> */
.L_x_516:
[----:B------:R-:W-:Y:S05]  /*19890*/  BSYNC B1 ;  /* 0x0000000000017941 */ /* 0x000fea0003800000 */
.L_x_515:
[----:B0----5:R-:W-:Y:S01]  /*198a0*/  FMUL R5, R3, R16 ;  /* 0x0000001003057220 */ /* 0x021fe20000400000 */
[----:B------:R-:W-:Y:S01]  /*198b0*/  ISETP.GT.AND P3, PT, R0, 0xe1, P0 ;  /* 0x000000e10000780c */ /* 0x000fe20000764270 */
[----:B------:R-:W-:Y:S02]  /*198c0*/  BSSY B1, `(.L_x_517) ;  /* 0x0000005000017945 */ /* 0x000fe40003800000 */
[----:B------:R-:W-:-:S05]  /*198d0*/  FFMA R5, R136, R2, R5 ;  /* 0x0000000288057223 */ /* 0x000fca0000000005 */
[----:B------:R0:W-:Y:S05]  /*198e0*/  @P2 STG.E desc[UR36][R8.64+0x380], R5 ;  /* 0x0003800508002986 */ /* 0x0001ea000c101924 */
[----:B------:R-:W-:Y:S05]  /*198f0*/  @!P3 BRA `(.L_x_518) ;  /* 0x000000000004b947 */ /* 0x000fea0003800000 */
[----:B------:R0:W5:Y:S02]  /*19900*/  LDG.E.LTC128B R3, desc[UR36][R6.64+0x384] ;  /* 0x0003842406037981 */ /* 0x000164000c1e1920 */
.L_x_518:
[----:B------:R-:W-:Y:S05]  /*19910*/  BSYNC B1 ;  /* 0x0000000000017941 */ /* 0x000fea0003800000 */
.L_x_517:
[----:B-----5:R-:W-:Y:S01]  /*19920*/  FMUL R4, R3, R16 ;  /* 0x0000001003047220 */ /* 0x020fe20000400000 */
[----:B------:R-:W-:Y:S01]  /*19930*/  ISETP.GT.AND P2, PT, R0, 0xe0, P1 ;  /* 0x000000e00000780c */ /* 0x000fe20000f44270 */
[----:B------:R-:W-:Y:S02]  /*19940*/  BSSY B1, `(.L_x_519) ;  /* 0x0000005000017945 */ /* 0x000fe40003800000 */
[----:B------:R-:W-:-:S05]  /*19950*/  FFMA R137, R137, R2, R4 ;  /* 0x0000000289897223 */ /* 0x000fca0000000004 */
[----:B------:R0:W-:Y:S05]  /*19960*/  @P3 STG.E desc[UR36][R8.64+0x384], R137 ;  /* 0x0003848908003986 */ /* 0x0001ea000c101924 */
[----:B------:R-:W-:Y:S05]  /*19970*/  @!P2 BRA `(.L_x_520) ;  /* 0x000000000004a947 */ /* 0x000fea0003800000 */
[----:B------:R0:W5:Y:S02]  /*19980*/  LDG.E.LTC128B R3, desc[UR36][R12.64+0x380] ;  /* 0x000380240c037981 */ /* 0x000164000c1e1920 */
.L_x_520:
[----:B------:R-:W-:Y:S05]  /*19990*/  BSYNC B1 ;  /* 0x0000000000017941 */ /* 0x000fea0003800000 */
.L_x_519:
        /* <DEDUP_REMOVED lines=9> */
.L_x_522:
[----:B------:R-:W-:Y:S05]  /*19a30*/  BSYNC B1 ;  /* 0x0000000000017941 */ /* 0x000fea0003800000 */
.L_x_521:
        /* <DEDUP_REMOVED lines=9> */
.L_x_524:
[----:B------:R-:W-:Y:S05]  /*19ad0*/  BSYNC B1 ;  /* 0x0000000000017941 */ /* 0x000fea0003800000 */
.L_x_523:
[----:B0----5:R-:W-:Y:S01]  /*19ae0*/  FMUL R5, R3, R16 ;  /* 0x0000001003057220 */ /* 0x021fe20000400000 */
[----:B------:R-:W-:Y:S01]  /*19af0*/  ISETP.GT.AND P3, PT, R0, 0xe9, P0 ;  /* 0x000000e90000780c */ /* 0x000fe20000764270 */
[----:B------:R-:W-:Y:S02]  /*19b00*/  BSSY B1, `(.L_x_525) ;  /* 0x0000005000017945 */ /* 0x000fe40003800000 */
[----:B------:R-:W-:-:S05]  /*19b10*/  FFMA R5, R140, R2, R5 ;  /* 0x000000028c057223 */ /* 0x000fca0000000005 */
[----:B------:R0:W-:Y:S05]  /*19b20*/  @P2 STG.E desc[UR36][R8.64+0x3a0], R5 ;  /* 0x0003a00508002986 */ /* 0x0001ea000c101924 */
[----:B------:R-:W-:Y:S05]  /*19b30*/  @!P3 BRA `(.L_x_526) ;  /* 0x000000000004b947 */ /* 0x000fea0003800000 */
[----:B------:R0:W5:Y:S02]  /*19b40*/  LDG.E.LTC128B R3, desc[UR36][R6.64+0x3a4] ;  /* 0x0003a42406037981 */ /* 0x000164000c1e1920 */
.L_x_526:
[----:B------:R-:W-:Y:S05]  /*19b50*/  BSYNC B1 ;  /* 0x0000000000017941 */ /* 0x000fea0003800000 */
.L_x_525:
[----:B-----5:R-:W-:Y:S01]  /*19b60*/  FMUL R4, R3, R16 ;  /* 0x0000001003047220 */ /* 0x020fe20000400000 */
[----:B------:R-:W-:Y:S01]  /*19b70*/  ISETP.GT.AND P2, PT, R0, 0xe8, P1 ;  /* 0x000000e80000780c */ /* 0x000fe20000f44270 */
[----:B------:R-:W-:Y:S02]  /*19b80*/  BSSY B1, `(.L_x_527) ;  /* 0x0000005000017945 */ /* 0x000fe40003800000 */
[----:B------:R-:W-:-:S05]  /*19b90*/  FFMA R141, R141, R2, R4 ;  /* 0x000000028d8d7223 */ /* 0x000fca0000000004 */
[----:B------:R0:W-:Y:S05]  /*19ba0*/  @P3 STG.E desc[UR36][R8.64+0x3a4], R141 ;  /* 0x0003a48d08003986 */ /* 0x0001ea000c101924 */
[----:B------:R-:W-:Y:S05]  /*19bb0*/  @!P2 BRA `(.L_x_528) ;  /* 0x000000000004a947 */ /* 0x000fea0003800000 */
[----:B------:R0:W5:Y:S02]  /*19bc0*/  LDG.E.LTC128B R3, desc[UR36][R12.64+0x3a0] ;  /* 0x0003a0240c037981 */ /* 0x000164000c1e1920 */
.L_x_528:
[----:B------:R-:W-:Y:S05]  /*19bd0*/  BSYNC B1 ;  /* 0x0000000000017941 */ /* 0x000fea0003800000 */
.L_x_527:
        /* <DEDUP_REMOVED lines=9> */
.L_x_530:
[----:B------:R-:W-:Y:S05]  /*19c70*/  BSYNC B1 ;  /* 0x0000000000017941 */ /* 0x000fea0003800000 */
.L_x_529:
        /* <DEDUP_REMOVED lines=9> */
.L_x_532:
[----:B------:R-:W-:Y:S05]  /*19d10*/  BSYNC B1 ;  /* 0x0000000000017941 */ /* 0x000fea0003800000 */
.L_x_531:
[----:B0----5:R-:W-:Y:S01]  /*19d20*/  FMUL R5, R3, R16 ;  /* 0x0000001003057220 */ /* 0x021fe20000400000 */
[----:B------:R-:W-:Y:S01]  /*19d30*/  ISETP.GT.AND P3, PT, R0, 0xf1, P0 ;  /* 0x000000f10000780c */ /* 0x000fe20000764270 */
[----:B------:R-:W-:Y:S02]  /*19d40*/  BSSY B1, `(.L_x_533) ;  /* 0x0000005000017945 */ /* 0x000fe40003800000 */
[----:B------:R-:W-:-:S05]  /*19d50*/  FFMA R5, R144, R2, R5 ;  /* 0x0000000290057223 */ /* 0x000fca0000000005 */
[----:B------:R0:W-:Y:S05]  /*19d60*/  @P2 STG.E desc[UR36][R8.64+0x3c0], R5 ;  /* 0x0003c00508002986 */ /* 0x0001ea000c101924 */
[----:B------:R-:W-:Y:S05]  /*19d70*/  @!P3 BRA `(.L_x_534) ;  /* 0x000000000004b947 */ /* 0x000fea0003800000 */
[----:B------:R0:W5:Y:S02]  /*19d80*/  LDG.E.LTC128B R3, desc[UR36][R6.64+0x3c4] ;  /* 0x0003c42406037981 */ /* 0x000164000c1e1920 */
.L_x_534:
[----:B------:R-:W-:Y:S05]  /*19d90*/  BSYNC B1 ;  /* 0x0000000000017941 */ /* 0x000fea0003800000 */
.L_x_533:
[----:B-----5:R-:W-:Y:S01]  /*19da0*/  FMUL R4, R3, R16 ;  /* 0x0000001003047220 */ /* 0x020fe20000400000 */
[----:B------:R-:W-:Y:S01]  /*19db0*/  ISETP.GT.AND P2, PT, R0, 0xf0, P1 ;  /* 0x000000f00000780c */ /* 0x000fe20000f44270 */
[----:B------:R-:W-:Y:S02]  /*19dc0*/  BSSY B1, `(.L_x_535) ;  /* 0x0000005000017945 */ /* 0x000fe40003800000 */
[----:B------:R-:W-:-:S05]  /*19dd0*/  FFMA R145, R145, R2, R4 ;  /* 0x0000000291917223 */ /* 0x000fca0000000004 */
[----:B------:R0:W-:Y:S05]  /*19de0*/  @P3 STG.E desc[UR36][R8.64+0x3c4], R145 ;  /* 0x0003c49108003986 */ /* 0x0001ea000c101924 */
[----:B------:R-:W-:Y:S05]  /*19df0*/  @!P2 BRA `(.L_x_536) ;  /* 0x000000000004a947 */ /* 0x000fea0003800000 */
[----:B------:R0:W5:Y:S02]  /*19e00*/  LDG.E.LTC128B R3, desc[UR36][R12.64+0x3c0] ;  /* 0x0003c0240c037981 */ /* 0x000164000c1e1920 */
.L_x_536:
[----:B------:R-:W-:Y:S05]  /*19e10*/  BSYNC B1 ;  /* 0x0000000000017941 */ /* 0x000fea0003800000 */
.L_x_535:
        /* <DEDUP_REMOVED lines=9> */
.L_x_538:
[----:B------:R-:W-:Y:S05]  /*19eb0*/  BSYNC B1 ;  /* 0x0000000000017941 */ /* 0x000fea0003800000 */
.L_x_537:
        /* <DEDUP_REMOVED lines=9> */
.L_x_540:
[----:B------:R-:W-:Y:S05]  /*19f50*/  BSYNC B1 ;  /* 0x0000000000017941 */ /* 0x000fea0003800000 */
.L_x_539:
[----:B0----5:R-:W-:Y:S01]  /*19f60*/  FMUL R5, R3, R16 ;  /* 0x0000001003057220 */ /* 0x021fe20000400000 */
[----:B------:R-:W-:Y:S01]  /*19f70*/  ISETP.GT.AND P0, PT, R0, 0xf9, P0 ;  /* 0x000000f90000780c */ /* 0x000fe20000704270 */
[----:B------:R-:W-:Y:S02]  /*19f80*/  BSSY B1, `(.L_x_541) ;  /* 0x0000005000017945 */ /* 0x000fe40003800000 */
[----:B------:R-:W-:-:S05]  /*19f90*/  FFMA R5, R148, R2, R5 ;  /* 0x0000000294057223 */ /* 0x000fca0000000005 */
[----:B------:R0:W-:Y:S05]  /*19fa0*/  @P2 STG.E desc[UR36][R8.64+0x3e0], R5 ;  /* 0x0003e00508002986 */ /* 0x0001ea000c101924 */
[----:B------:R-:W-:Y:S05]  /*19fb0*/  @!P0 BRA `(.L_x_542) ;  /* 0x0000000000048947 */ /* 0x000fea0003800000 */
[----:B------:R0:W5:Y:S02]  /*19fc0*/  LDG.E.LTC128B R3, desc[UR36][R6.64+0x3e4] ;  /* 0x0003e42406037981 */ /* 0x000164000c1e1920 */
.L_x_542:
[----:B------:R-:W-:Y:S05]  /*19fd0*/  BSYNC B1 ;  /* 0x0000000000017941 */ /* 0x000fea0003800000 */
.L_x_541:
[----:B-----5:R-:W-:Y:S01]  /*19fe0*/  FMUL R4, R3, R16 ;  /* 0x0000001003047220 */ /* 0x020fe20000400000 */
[----:B------:R-:W-:Y:S01]  /*19ff0*/  ISETP.GT.AND P2, PT, R0, 0xf8, P1 ;  /* 0x000000f80000780c */ /* 0x000fe20000f44270 */
[----:B------:R-:W-:Y:S02]  /*1a000*/  BSSY B1, `(.L_x_543) ;  /* 0x0000005000017945 */ /* 0x000fe40003800000 */
[----:B------:R-:W-:-:S05]  /*1a010*/  FFMA R149, R149, R2, R4 ;  /* 0x0000000295957223 */ /* 0x000fca0000000004 */
[----:B------:R0:W-:Y:S05]  /*1a020*/  @P0 STG.E desc[UR36][R8.64+0x3e4], R149 ;  /* 0x0003e49508000986 */ /* 0x0001ea000c101924 */
[----:B------:R-:W-:Y:S05]  /*1a030*/  @!P2 BRA `(.L_x_544) ;  /* 0x000000000004a947 */ /* 0x000fea0003800000 */
[----:B------:R0:W5:Y:S02]  /*1a040*/  LDG.E.LTC128B R3, desc[UR36][R12.64+0x3e0] ;  /* 0x0003e0240c037981 */ /* 0x000164000c1e1920 */
.L_x_544:
[----:B------:R-:W-:Y:S05]  /*1a050*/  BSYNC B1 ;  /* 0x0000000000017941 */ /* 0x000fea0003800000 */
.L_x_543:
[----:B0----5:R-:W-:Y:S01]  /*1a060*/  FMUL R5, R3, R16 ;  /* 0x0000001003057220 */ /* 0x021fe20000400000 */
[----:B------:R-:W-:Y:S01]  /*1a070*/  @P2 MOV R4, R158 ;  /* 0x0000009e00042202 */ /* 0x000fe20000000f00 */
[----:B------:R-:W-:Y:S01]  /*1a080*/  BSSY B1, `(.L_x_545) ;  /* 0x0000007000017945 */ /* 0x000fe20003800000 */
[----:B------:R-:W-:Y:S01]  /*1a090*/  ISETP.GT.AND P1, PT, R0, 0xf9, P1 ;  /* 0x000000f90000780c */ /* 0x000fe20000f24270 */
[----:B-1----:R-:W-:Y:S01]  /*1a0a0*/  FFMA R7, R150, R2, R5 ;  /* 0x0000000296077223 */ /* 0x002fe20000000005 */
[----:B------:R-:W-:-:S05]  /*1a0b0*/  @P2 IMAD.MOV.U32 R5, RZ, RZ, R159 ;  /* 0x000000ffff052224 */ /* 0x000fca00078e009f */
[----:B------:R0:W-:Y:S06]  /*1a0c0*/  @P2 STG.E desc[UR36][R4.64+0x3e0], R7 ;  /* 0x0003e00704002986 */ /* 0x0001ec000c101924 */
[----:B------:R-:W-:Y:S05]  /*1a0d0*/  @!P1 BRA `(.L_x_546) ;  /* 0x0000000000049947 */ /* 0x000fea0003800000 */
[----:B------:R1:W5:Y:S02]  /*1a0e0*/  LDG.E.LTC128B R3, desc[UR36][R12.64+0x3e4] ;  /* 0x0003e4240c037981 */ /* 0x000364000c1e1920 */
.L_x_546:
[----:B------:R-:W-:Y:S05]  /*1a0f0*/  BSYNC B1 ;  /* 0x0000000000017941 */ /* 0x000fea0003800000 */
.L_x_545:
[----:B-----5:R-:W-:-:S04]  /*1a100*/  FMUL R0, R3, R16 ;  /* 0x0000001003007220 */ /* 0x020fc80000400000 */
[----:B------:R-:W-:Y:S01]  /*1a110*/  FFMA R151, R151, R2, R0 ;  /* 0x0000000297977223 */ /* 0x000fe20000000000 */
[----:B------:R-:W-:Y:S06]  /*1a120*/  @!P1 BRA `(.L_x_547) ;  /* 0x00000040003c9947 */ /* 0x000fec0003800000 */
[----:B------:R0:W-:Y:S01]  /*1a130*/  STG.E desc[UR36][R158.64+0x3e4], R151 ;  /* 0x0003e4979e007986 */ /* 0x0001e2000c101924 */
[----:B------:R-:W-:Y:S05]  /*1a140*/  BRA `(.L_x_547) ;  /* 0x0000004000347947 */ /* 0x000fea0003800000 */
.L_x_40:
[----:B------:R-:W2:Y:S01]  /*1a150*/  LDL.LU R3, [R1] ;  /* 0x0000000001037983 */ /* 0x000ea20000300800 */
[----:B------:R-:W-:-:S03]  /*1a160*/  ULDC.64 UR4, c[0x0][0x5c0] ;  /* 0x0001700000047ab9 */ /* 0x000fc60000000a00 */
[----:B------:R-:W3:Y:S04]  /*1a170*/  LDL.LU R8, [R1+0x5c] ;  /* 0x00005c0001087983 */ /* 0x000ee80000300800 */
[----:B------:R-:W4:Y:S04]  /*1a180*/  LDL.LU R9, [R1+0x60] ;  /* 0x0000600001097983 */ /* 0x000f280000300800 */
[----:B------:R-:W5:Y:S04]  /*1a190*/  LDL.LU R235, [R1+0x84] ;  /* 0x0000840001eb7983 */ /* 0x000f680000300800 */
        /* <DEDUP_REMOVED lines=93> */
[----:B------:R-:W5:Y:S01]  /*1a770*/  LDL.LU R12, [R1+0x1fc] ;  /* 0x0001fc00010c7983 */ /* 0x000f620000300800 */
[----:B------:R-:W-:-:S03]  /*1a780*/  LEA R4, P0, R6, UR4, 0x2 ;  /* 0x0000000406047c11 */ /* 0x000fc6000f8010ff */
[----:B------:R-:W3:Y:S01]  /*1a790*/  LDL.LU R7, [R1+0x4] ;  /* 0x0000040001077983 */ /* 0x000ee20000300800 */
[----:B------:R-:W-:Y:S02]  /*1a7a0*/  LEA.HI.X R5, R6, UR5, R10, 0x2, P0 ;  /* 0x0000000506057c11 */ /* 0x000fe400080f140a */
[----:B------:R-:W-:Y:S01]  /*1a7b0*/  ISETP.GT.AND P0, PT, R0, 0x1, P3 ;  /* 0x000000010000780c */ /* 0x000fe20001f04270 */
[-C--:B--2---:R-:W-:Y:S01]  /*1a7c0*/  FMUL R3, R3, R2.reuse ;  /* 0x0000000203037220 */ /* 0x084fe20000400000 */
[----:B------:R-:W2:Y:S04]  /*1a7d0*/  LDL.LU R10, [R1+0x80] ;  /* 0x00008000010a7983 */ /* 0x000ea80000300800 */
[----:B------:R3:W-:Y:S02]  /*1a7e0*/  @P1 STG.E desc[UR36][R4.64], R3 ;  /* 0x0000000304001986 */ /* 0x0007e4000c101924 */
[----:B---3--:R-:W-:-:S05]  /*1a7f0*/  FMUL R3, R7, R2 ;  /* 0x0000000207037220 */ /* 0x008fca0000400000 */
[----:B------:R0:W-:Y:S04]  /*1a800*/  @P0 STG.E desc[UR36][R4.64+0x4], R3 ;  /* 0x0000040304000986 */ /* 0x0001e8000c101924 */
[----:B0-----:R-:W3:Y:S01]  /*1a810*/  LDL.LU R3, [R1+0x8] ;  /* 0x0000080001037983 */ /* 0x001ee20000300800 */
[----:B------:R-:W-:Y:S01]  /*1a820*/  ISETP.GT.AND P2, PT, R17, 0x8, PT ;  /* 0x000000081100780c */ /* 0x000fe20003f44270 */
[----:B------:R-:W-:-:S03]  /*1a830*/  USHF.L.U32 UR5, UR8, 0x5, URZ ;  /* 0x0000000508057899 */ /* 0x000fc6000800063f */
[----:B------:R-:W-:Y:S01]  /*1a840*/  ISETP.GT.AND P0, PT, R0, RZ, P2 ;  /* 0x000000ff0000720c */ /* 0x000fe20001704270 */
[----:B------:R-:W-:Y:S02]  /*1a850*/  USHF.L.U64.HI UR4, UR8, 0x5, UR9 ;  /* 0x0000000508047899 */ /* 0x000fe40008010209 */
[----:B------:R-:W-:-:S04]  /*1a860*/  IADD3 R6, P1, R4, UR5, RZ ;  /* 0x0000000504067c10 */ /* 0x000fc8000ff3e0ff */
[----:B------:R-:W-:Y:S01]  /*1a870*/  IADD3.X R7, R5, UR4, RZ, P1, !PT ;  /* 0x0000000405077c10 */ /* 0x000fe20008ffe4ff */
[----:B---3--:R-:W-:-:S05]  /*1a880*/  FMUL R3, R3, R2 ;  /* 0x0000000203037220 */ /* 0x008fca0000400000 */
[----:B------:R0:W-:Y:S04]  /*1a890*/  @P0 STG.E desc[UR36][R6.64], R3 ;  /* 0x0000000306000986 */ /* 0x0001e8000c101924 */
[----:B0-----:R-:W3:Y:S01]  /*1a8a0*/  LDL.LU R3, [R1+0xc] ;  /* 0x00000c0001037983 */ /* 0x001ee20000300800 */
[----:B------:R-:W-:Y:S01]  /*1a8b0*/  ISETP.GT.AND P0, PT, R0, 0x1, P2 ;  /* 0x000000010000780c */ /* 0x000fe20001704270 */
[----:B---3--:R-:W-:-:S12]  /*1a8c0*/  FMUL R3, R3, R2 ;  /* 0x0000000203037220 */ /* 0x008fd80000400000 */
        /* <DEDUP_REMOVED lines=74> */
[C---:B------:R-:W-:Y:S02]  /*1ad70*/  ISETP.GT.AND P4, PT, R0.reuse, 0x28, P2 ;  /* 0x000000280000780c */ /* 0x040fe40001784270 */
[----:B------:R-:W-:Y:S01]  /*1ad80*/  ISETP.GT.AND P5, PT, R0, 0x29, P2 ;  /* 0x000000290000780c */ /* 0x000fe200017a4270 */
[-C--:B------:R-:W-:Y:S01]  /*1ad90*/  FMUL R8, R8, R2.reuse ;  /* 0x0000000208087220 */ /* 0x080fe20000400000 */
[----:B---3--:R-:W-:-:S09]  /*1ada0*/  FMUL R3, R3, R2 ;  /* 0x0000000203037220 */ /* 0x008fd20000400000 */
[----:B------:R0:W-:Y:S04]  /*1adb0*/  @P4 STG.E desc[UR36][R6.64+0xa0], R3 ;  /* 0x0000a00306004986 */ /* 0x0001e8000c101924 */
[----:B------:R1:W-:Y:S04]  /*1adc0*/  @P5 STG.E desc[UR36][R6.64+0xa4], R8 ;  /* 0x0000a40806005986 */ /* 0x0003e8000c101924 */
[----:B0-----:R-:W3:Y:S04]  /*1add0*/  LDL.LU R3, [R1+0x64] ;  /* 0x0000640001037983 */ /* 0x001ee80000300800 */
[----:B-1----:R-:W5:Y:S01]  /*1ade0*/  LDL.LU R8, [R1+0x68] ;  /* 0x0000680001087983 */ /* 0x002f620000300800 */
[----:B------:R-:W-:-:S02]  /*1adf0*/  ISETP.GT.AND P6, PT, R0, 0x30, P3 ;  /* 0x000000300000780c */ /* 0x000fc40001fc4270 */
[C---:B------:R-:W-:Y:S02]  /*1ae00*/  ISETP.GT.AND P0, PT, R0.reuse, 0x31, P3 ;  /* 0x000000310000780c */ /* 0x040fe40001f04270 */
[----:B------:R-:W-:Y:S01]  /*1ae10*/  ISETP.GT.AND P1, PT, R0, 0x30, P2 ;  /* 0x000000300000780c */ /* 0x000fe20001724270 */
[----:B----4-:R-:W-:-:S08]  /*1ae20*/  FMUL R9, R9, R2 ;  /* 0x0000000209097220 */ /* 0x010fd00000400000 */
[----:B------:R0:W-:Y:S04]  /*1ae30*/  @P6 STG.E desc[UR36][R4.64+0xc0], R9 ;  /* 0x0000c00904006986 */ /* 0x0001e8000c101924 */
[----:B0-----:R-:W4:Y:S01]  /*1ae40*/  LDL.LU R9, [R1+0x74] ;  /* 0x0000740001097983 */ /* 0x001f220000300800 */
[-C--:B---3--:R-:W-:Y:S01]  /*1ae50*/  FMUL R3, R3, R2.reuse ;  /* 0x0000000203037220 */ /* 0x088fe20000400000 */
[----:B-----5:R-:W-:-:S04]  /*1ae60*/  FMUL R8, R8, R2 ;  /* 0x0000000208087220 */ /* 0x020fc80000400000 */
[----:B------:R0:W-:Y:S04]  /*1ae70*/  @P0 STG.E desc[UR36][R4.64+0xc4], R3 ;  /* 0x0000c40304000986 */ /* 0x0001e8000c101924 */
[----:B------:R1:W-:Y:S04]  /*1ae80*/  @P1 STG.E desc[UR36][R6.64+0xc0], R8 ;  /* 0x0000c00806001986 */ /* 0x0003e8000c101924 */
[----:B0-----:R-:W3:Y:S04]  /*1ae90*/  LDL.LU R3, [R1+0x6c] ;  /* 0x00006c0001037983 */ /* 0x001ee80000300800 */
[----:B-1----:R-:W5:Y:S01]  /*1aea0*/  LDL.LU R8, [R1+0x70] ;  /* 0x0000700001087983 */ /* 0x002f620000300800 */
[----:B------:R-:W-:-:S02]  /*1aeb0*/  ISETP.GT.AND P4, PT, R0, 0x31, P2 ;  /* 0x000000310000780c */ /* 0x000fc40001784270 */
[----:B------:R-:W-:Y:S01]  /*1aec0*/  ISETP.GT.AND P5, PT, R0, 0x38, P3 ;  /* 0x000000380000780c */ /* 0x000fe20001fa4270 */
[-C--:B---3--:R-:W-:Y:S01]  /*1aed0*/  FMUL R3, R3, R2.reuse ;  /* 0x0000000203037220 */ /* 0x088fe20000400000 */
[----:B-----5:R-:W-:-:S09]  /*1aee0*/  FMUL R8, R8, R2 ;  /* 0x0000000208087220 */ /* 0x020fd20000400000 */
[----:B------:R0:W-:Y:S04]  /*1aef0*/  @P4 STG.E desc[UR36][R6.64+0xc4], R3 ;  /* 0x0000c40306004986 */ /* 0x0001e8000c101924 */
[----:B------:R1:W-:Y:S04]  /*1af00*/  @P5 STG.E desc[UR36][R4.64+0xe0], R8 ;  /* 0x0000e00804005986 */ /* 0x0003e8000c101924 */
[----:B0-----:R-:W3:Y:S04]  /*1af10*/  LDL.LU R3, [R1+0x78] ;  /* 0x0000780001037983 */ /* 0x001ee80000300800 */
[----:B-1----:R-:W5:Y:S01]  /*1af20*/  LDL.LU R8, [R1+0x7c] ;  /* 0x00007c0001087983 */ /* 0x002f620000300800 */
[----:B------:R-:W-:-:S02]  /*1af30*/  ISETP.GT.AND P6, PT, R0, 0x39, P3 ;  /* 0x000000390000780c */ /* 0x000fc40001fc4270 */
[C---:B------:R-:W-:Y:S02]  /*1af40*/  ISETP.GT.AND P0, PT, R0.reuse, 0x38, P2 ;  /* 0x000000380000780c */ /* 0x040fe40001704270 */
[C---:B------:R-:W-:Y:S01]  /*1af50*/  ISETP.GT.AND P1, PT, R0.reuse, 0x39, P2 ;  /* 0x000000390000780c */ /* 0x040fe20001724270 */
[----:B----4-:R-:W-:Y:S01]  /*1af60*/  FMUL R9, R9, R2 ;  /* 0x0000000209097220 */ /* 0x010fe20000400000 */
[C---:B------:R-:W-:Y:S02]  /*1af70*/  ISETP.GT.AND P4, PT, R0.reuse, 0x40, P3 ;  /* 0x000000400000780c */ /* 0x040fe40001f84270 */
[----:B------:R-:W-:-:S05]  /*1af80*/  ISETP.GT.AND P5, PT, R0, 0x41, P3 ;  /* 0x000000410000780c */ /* 0x000fca0001fa4270 */
[----:B------:R0:W-:Y:S01]  /*1af90*/  @P6 STG.E desc[UR36][R4.64+0xe4], R9 ;  /* 0x0000e40904006986 */ /* 0x0001e2000c101924 */
[----:B------:R-:W-:Y:S01]  /*1afa0*/  ISETP.GT.AND P6, PT, R0, 0x40, P2 ;  /* 0x000000400000780c */ /* 0x000fe200017c4270 */
[-C--:B------:R-:W-:Y:S01]  /*1afb0*/  FMUL R11, R11, R2.reuse ;  /* 0x000000020b0b7220 */ /* 0x080fe20000400000 */
[-C--:B------:R-:W-:Y:S01]  /*1afc0*/  FMUL R13, R13, R2.reuse ;  /* 0x000000020d0d7220 */ /* 0x080fe20000400000 */
[-C--:B0-----:R-:W-:Y:S01]  /*1afd0*/  FMUL R9, R234, R2.reuse ;  /* 0x00000002ea097220 */ /* 0x081fe20000400000 */
[-C--:B------:R-:W-:Y:S01]  /*1afe0*/  FMUL R15, R15, R2.reuse ;  /* 0x000000020f0f7220 */ /* 0x080fe20000400000 */
[----:B------:R-:W-:Y:S01]  /*1aff0*/  USHF.L.U32 UR12, UR8, 0x9, URZ ;  /* 0x00000009080c7899 */ /* 0x000fe2000800063f */
[-C--:B---3--:R-:W-:Y:S01]  /*1b000*/  FMUL R3, R3, R2.reuse ;  /* 0x0000000203037220 */ /* 0x088fe20000400000 */
[----:B-----5:R-:W-:-:S04]  /*1b010*/  FMUL R8, R8, R2 ;  /* 0x0000000208087220 */ /* 0x020fc80000400000 */
[----:B------:R0:W-:Y:S04]  /*1b020*/  @P0 STG.E desc[UR36][R6.64+0xe0], R3 ;  /* 0x0000e00306000986 */ /* 0x0001e8000c101924 */
[----:B------:R2:W-:Y:S01]  /*1b030*/  @P1 STG.E desc[UR36][R6.64+0xe4], R8 ;  /* 0x0000e40806001986 */ /* 0x0005e2000c101924 */
[C---:B------:R-:W-:Y:S02]  /*1b040*/  ISETP.GT.AND P0, PT, R0.reuse, 0x41, P2 ;  /* 0x000000410000780c */ /* 0x040fe40001704270 */
[----:B------:R-:W-:Y:S01]  /*1b050*/  ISETP.GT.AND P1, PT, R0, 0x48, P3 ;  /* 0x000000480000780c */ /* 0x000fe20001f24270 */
[-C--:B0-----:R-:W-:Y:S01]  /*1b060*/  FMUL R3, R235, R2.reuse ;  /* 0x00000002eb037220 */ /* 0x081fe20000400000 */
[----:B--2---:R-:W-:-:S05]  /*1b070*/  FMUL R8, R10, R2 ;  /* 0x000000020a087220 */ /* 0x004fca0000400000 */
[----:B------:R-:W-:Y:S01]  /*1b080*/  @P4 STG.E desc[UR36][R4.64+0x100], R8 ;  /* 0x0001000804004986 */ /* 0x000fe2000c101924 */
[----:B------:R-:W-:-:S03]  /*1b090*/  ISETP.GT.AND P4, PT, R0, 0x49, P3 ;  /* 0x000000490000780c */ /* 0x000fc60001f84270 */
[----:B------:R0:W-:Y:S01]  /*1b0a0*/  @P5 STG.E desc[UR36][R4.64+0x104], R3 ;  /* 0x0001040304005986 */ /* 0x0001e2000c101924 */
[----:B------:R-:W-:-:S03]  /*1b0b0*/  ISETP.GT.AND P5, PT, R0, 0x48, P2 ;  /* 0x000000480000780c */ /* 0x000fc600017a4270 */
[----:B------:R1:W-:Y:S01]  /*1b0c0*/  @P6 STG.E desc[UR36][R6.64+0x100], R9 ;  /* 0x0001000906006986 */ /* 0x0003e2000c101924 */
[----:B------:R-:W-:-:S03]  /*1b0d0*/  ISETP.GT.AND P6, PT, R0, 0x49, P2 ;  /* 0x000000490000780c */ /* 0x000fc600017c4270 */
[----:B------:R2:W-:Y:S01]  /*1b0e0*/  @P0 STG.E desc[UR36][R6.64+0x104], R11 ;  /* 0x0001040b06000986 */ /* 0x0005e2000c101924 */
[----:B0-----:R-:W-:-:S03]  /*1b0f0*/  FMUL R3, R233, R2 ;  /* 0x00000002e9037220 */ /* 0x001fc60000400000 */
[----:B------:R0:W-:Y:S01]  /*1b100*/  @P1 STG.E desc[UR36][R4.64+0x120], R13 ;  /* 0x0001200d04001986 */ /* 0x0001e2000c101924 */
[----:B------:R-:W-:Y:S01]  /*1b110*/  ISETP.GT.AND P0, PT, R0, 0x50, P3 ;  /* 0x000000500000780c */ /* 0x000fe20001f04270 */
[----:B-1----:R-:W-:Y:S01]  /*1b120*/  FMUL R9, R232, R2 ;  /* 0x00000002e8097220 */ /* 0x002fe20000400000 */
[C---:B------:R-:W-:Y:S01]  /*1b130*/  ISETP.GT.AND P1, PT, R0.reuse, 0x51, P3 ;  /* 0x000000510000780c */ /* 0x040fe20001f24270 */
[----:B------:R1:W-:Y:S01]  /*1b140*/  @P4 STG.E desc[UR36][R4.64+0x124], R3 ;  /* 0x0001240304004986 */ /* 0x0003e2000c101924 */
[----:B------:R-:W-:-:S03]  /*1b150*/  ISETP.GT.AND P4, PT, R0, 0x50, P2 ;  /* 0x000000500000780c */ /* 0x000fc60001784270 */
[----:B------:R3:W-:Y:S01]  /*1b160*/  @P5 STG.E desc[UR36][R6.64+0x120], R9 ;  /* 0x0001200906005986 */ /* 0x0007e2000c101924 */
[----:B------:R-:W-:-:S03]  /*1b170*/  ISETP.GT.AND P5, PT, R0, 0x51, P2 ;  /* 0x000000510000780c */ /* 0x000fc600017a4270 */
[----:B------:R4:W-:Y:S01]  /*1b180*/  @P6 STG.E desc[UR36][R6.64+0x124], R15 ;  /* 0x0001240f06006986 */ /* 0x0009e2000c101924 */
[----:B------:R-:W-:Y:S01]  /*1b190*/  ISETP.GT.AND P6, PT, R0, 0x58, P3 ;  /* 0x000000580000780c */ /* 0x000fe20001fc4270 */
[-C--:B--2---:R-:W-:Y:S01]  /*1b1a0*/  FMUL R11, R231, R2.reuse ;  /* 0x00000002e70b7220 */ /* 0x084fe20000400000 */
[-C--:B0-----:R-:W-:Y:S01]  /*1b1b0*/  FMUL R13, R230, R2.reuse ;  /* 0x00000002e60d7220 */ /* 0x081fe20000400000 */
[----:B-1----:R-:W-:-:S03]  /*1b1c0*/  FMUL R3, R229, R2 ;  /* 0x00000002e5037220 */ /* 0x002fc60000400000 */
[----:B------:R0:W-:Y:S01]  /*1b1d0*/  @P0 STG.E desc[UR36][R4.64+0x140], R11 ;  /* 0x0001400b04000986 */ /* 0x0001e2000c101924 */
[-C--:B---3--:R-:W-:Y:S01]  /*1b1e0*/  FMUL R9, R228, R2.reuse ;  /* 0x00000002e4097220 */ /* 0x088fe20000400000 */
[C---:B------:R-:W-:Y:S02]  /*1b1f0*/  ISETP.GT.AND P0, PT, R0.reuse, 0x59, P3 ;  /* 0x000000590000780c */ /* 0x040fe40001f04270 */
[----:B------:R1:W-:Y:S01]  /*1b200*/  @P1 STG.E desc[UR36][R4.64+0x144], R13 ;  /* 0x0001440d04001986 */ /* 0x0003e2000c101924 */
[----:B----4-:R-:W-:Y:S01]  /*1b210*/  FMUL R15, R227, R2 ;  /* 0x00000002e30f7220 */ /* 0x010fe20000400000 */
[C---:B------:R-:W-:Y:S02]  /*1b220*/  ISETP.GT.AND P1, PT, R0.reuse, 0x58, P2 ;  /* 0x000000580000780c */ /* 0x040fe40001724270 */
[----:B------:R2:W-:Y:S01]  /*1b230*/  @P4 STG.E desc[UR36][R6.64+0x140], R3 ;  /* 0x0001400306004986 */ /* 0x0005e2000c101924 */
[----:B------:R-:W-:-:S03]  /*1b240*/  ISETP.GT.AND P4, PT, R0, 0x59, P2 ;  /* 0x000000590000780c */ /* 0x000fc60001784270 */
[----:B------:R3:W-:Y:S01]  /*1b250*/  @P5 STG.E desc[UR36][R6.64+0x144], R9 ;  /* 0x0001440906005986 */ /* 0x0007e2000c101924 */
[----:B------:R-:W-:-:S03]  /*1b260*/  ISETP.GT.AND P5, PT, R0, 0x60, P3 ;  /* 0x000000600000780c */ /* 0x000fc60001fa4270 */
[----:B------:R4:W-:Y:S01]  /*1b270*/  @P6 STG.E desc[UR36][R4.64+0x160], R15 ;  /* 0x0001600f04006986 */ /* 0x0009e2000c101924 */
[----:B------:R-:W-:Y:S01]  /*1b280*/  ISETP.GT.AND P6, PT, R0, 0x61, P3 ;  /* 0x000000610000780c */ /* 0x000fe20001fc4270 */
[-C--:B0-----:R-:W-:Y:S01]  /*1b290*/  FMUL R11, R226, R2.reuse ;  /* 0x00000002e20b7220 */ /* 0x081fe20000400000 */
[-C--:B-1----:R-:W-:Y:S01]  /*1b2a0*/  FMUL R13, R225, R2.reuse ;  /* 0x00000002e10d7220 */ /* 0x082fe20000400000 */
[----:B--2---:R-:W-:-:S03]  /*1b2b0*/  FMUL R3, R224, R2 ;  /* 0x00000002e0037220 */ /* 0x004fc60000400000 */
[----:B------:R0:W-:Y:S01]  /*1b2c0*/  @P0 STG.E desc[UR36][R4.64+0x164], R11 ;  /* 0x0001640b04000986 */ /* 0x0001e2000c101924 */
[-C--:B---3--:R-:W-:Y:S01]  /*1b2d0*/  FMUL R9, R223, R2.reuse ;  /* 0x00000002df097220 */ /* 0x088fe20000400000 */
[----:B------:R-:W-:Y:S02]  /*1b2e0*/  ISETP.GT.AND P0, PT, R0, 0x60, P2 ;  /* 0x000000600000780c */ /* 0x000fe40001704270 */
        /* <DEDUP_REMOVED lines=217> */
[----:B------:R-:W-:Y:S01]  /*1c080*/  @P6 STG.E desc[UR36][R6.64+0x3a4], R15 ;  /* 0x0003a40f06006986 */ /* 0x000fe2000c101924 */
[C---:B------:R-:W-:Y:S01]  /*1c090*/  ISETP.GT.AND P6, PT, R0.reuse, 0xf8, P3 ;  /* 0x000000f80000780c */ /* 0x040fe20001fc4270 */
[-C--:B0-----:R-:W-:Y:S01]  /*1c0a0*/  FMUL R11, R23, R2.reuse ;  /* 0x00000002170b7220 */ /* 0x081fe20000400000 */
[----:B------:R-:W-:Y:S01]  /*1c0b0*/  ISETP.GT.AND P3, PT, R0, 0xf9, P3 ;  /* 0x000000f90000780c */ /* 0x000fe20001f64270 */
[-C--:B-1----:R-:W-:Y:S01]  /*1c0c0*/  FMUL R13, R22, R2.reuse ;  /* 0x00000002160d7220 */ /* 0x082fe20000400000 */
[-C--:B--2---:R-:W-:Y:S02]  /*1c0d0*/  FMUL R3, R21, R2.reuse ;  /* 0x0000000215037220 */ /* 0x084fe40000400000 */
[----:B------:R0:W-:Y:S01]  /*1c0e0*/  @P0 STG.E desc[UR36][R4.64+0x3c0], R11 ;  /* 0x0003c00b04000986 */ /* 0x0001e2000c101924 */
[----:B---3--:R-:W-:-:S03]  /*1c0f0*/  FMUL R9, R20, R2 ;  /* 0x0000000214097220 */ /* 0x008fc60000400000 */
[----:B------:R1:W-:Y:S04]  /*1c100*/  @P1 STG.E desc[UR36][R4.64+0x3c4], R13 ;  /* 0x0003c40d04001986 */ /* 0x0003e8000c101924 */
[----:B------:R2:W-:Y:S01]  /*1c110*/  @P4 STG.E desc[UR36][R6.64+0x3c0], R3 ;  /* 0x0003c00306004986 */ /* 0x0005e2000c101924 */
[----:B------:R-:W-:Y:S01]  /*1c120*/  ISETP.GT.AND P4, PT, R0, 0xf8, P2 ;  /* 0x000000f80000780c */ /* 0x000fe20001784270 */
[----:B0-----:R-:W-:Y:S02]  /*1c130*/  FMUL R11, R19, R2 ;  /* 0x00000002130b7220 */ /* 0x001fe40000400000 */
[----:B------:R-:W-:Y:S01]  /*1c140*/  @P5 STG.E desc[UR36][R6.64+0x3c4], R9 ;  /* 0x0003c40906005986 */ /* 0x000fe2000c101924 */
[----:B------:R-:W-:Y:S01]  /*1c150*/  @P3 MOV R10, R4 ;  /* 0x00000004000a3202 */ /* 0x000fe20000000f00 */
[----:B-1----:R-:W-:-:S02]  /*1c160*/  FMUL R13, R18, R2 ;  /* 0x00000002120d7220 */ /* 0x002fc40000400000 */
[----:B------:R0:W-:Y:S01]  /*1c170*/  @P6 STG.E desc[UR36][R4.64+0x3e0], R11 ;  /* 0x0003e00b04006986 */ /* 0x0001e2000c101924 */
[C---:B------:R-:W-:Y:S01]  /*1c180*/  ISETP.GT.AND P1, PT, R17.reuse, 0x80, PT ;  /* 0x000000801100780c */ /* 0x040fe20003f24270 */
[----:B------:R-:W-:Y:S01]  /*1c190*/  USHF.L.U64.HI UR11, UR8, 0x9, UR9 ;  /* 0x00000009080b7899 */ /* 0x000fe20008010209 */
[----:B------:R-:W-:Y:S01]  /*1c1a0*/  ISETP.GT.AND P2, PT, R0, 0xf9, P2 ;  /* 0x000000f90000780c */ /* 0x000fe20001744270 */
[----:B--2---:R-:W-:Y:S01]  /*1c1b0*/  FMUL R3, R14, R2 ;  /* 0x000000020e037220 */ /* 0x004fe20000400000 */
[----:B------:R-:W-:Y:S01]  /*1c1c0*/  ISETP.GT.AND P0, PT, R17, 0x88, PT ;  /* 0x000000881100780c */ /* 0x000fe20003f04270 */
[----:B0-----:R-:W-:Y:S01]  /*1c1d0*/  @P3 IMAD.MOV.U32 R11, RZ, RZ, R5 ;  /* 0x000000ffff0b3224 */ /* 0x001fe200078e0005 */
[----:B------:R-:W-:Y:S01]  /*1c1e0*/  MOV R9, UR12 ;  /* 0x0000000c00097c02 */ /* 0x000fe20008000f00 */
[----:B------:R-:W-:-:S03]  /*1c1f0*/  IMAD.U32 R17, RZ, RZ, UR11 ;  /* 0x0000000bff117e24 */ /* 0x000fc6000f8e00ff */
[----:B------:R0:W-:Y:S01]  /*1c200*/  @P3 STG.E desc[UR36][R10.64+0x3e4], R13 ;  /* 0x0003e40d0a003986 */ /* 0x0001e2000c101924 */
[----:B------:R-:W-:Y:S01]  /*1c210*/  ISETP.GT.AND P3, PT, R0, RZ, P1 ;  /* 0x000000ff0000720c */ /* 0x000fe20000f64270 */
[-C--:B------:R-:W-:Y:S01]  /*1c220*/  FMUL R15, R12, R2.reuse ;  /* 0x000000020c0f7220 */ /* 0x080fe20000400000 */
[C---:B------:R-:W-:Y:S01]  /*1c230*/  IADD3 R8, P5, P6, R4.reuse, UR5, R9 ;  /* 0x0000000504087c10 */ /* 0x040fe2000febe009 */
[----:B------:R1:W-:Y:S01]  /*1c240*/  @P4 STG.E desc[UR36][R6.64+0x3e0], R3 ;  /* 0x0003e00306004986 */ /* 0x0003e2000c101924 */
[----:B------:R-:W-:Y:S02]  /*1c250*/  IADD3 R4, P4, R4, UR12, RZ ;  /* 0x0000000c04047c10 */ /* 0x000fe4000ff9e0ff */
[C---:B------:R-:W-:Y:S01]  /*1c260*/  IADD3.X R9, R5.reuse, UR4, R17, P5, P6 ;  /* 0x0000000405097c10 */ /* 0x040fe2000afec411 */
[----:B------:R2:W-:Y:S01]  /*1c270*/  @P2 STG.E desc[UR36][R6.64+0x3e4], R15 ;  /* 0x0003e40f06002986 */ /* 0x0005e2000c101924 */
[----:B------:R-:W-:Y:S02]  /*1c280*/  ISETP.GT.AND P5, PT, R0, 0x1, P1 ;  /* 0x000000010000780c */ /* 0x000fe40000fa4270 */
[----:B------:R-:W-:Y:S01]  /*1c290*/  IADD3.X R5, R5, UR11, RZ, P4, !PT ;  /* 0x0000000b05057c10 */ /* 0x000fe2000a7fe4ff */
[----:B0-----:R-:W-:Y:S01]  /*1c2a0*/  FMUL R13, R24, R2 ;  /* 0x00000002180d7220 */ /* 0x001fe20000400000 */
[----:B------:R-:W-:-:S02]  /*1c2b0*/  ISETP.GT.AND P2, PT, R0, RZ, P0 ;  /* 0x000000ff0000720c */ /* 0x000fc40000744270 */
[----:B------:R-:W-:Y:S02]  /*1c2c0*/  ISETP.GT.AND P4, PT, R0, 0x1, P0 ;  /* 0x000000010000780c */ /* 0x000fe40000784270 */
[----:B------:R0:W-:Y:S01]  /*1c2d0*/  @P3 STG.E desc[UR36][R4.64], R13 ;  /* 0x0000000d04003986 */ /* 0x0001e2000c101924 */
[----:B------:R-:W-:Y:S02]  /*1c2e0*/  IADD3 R10, P6, R4, UR5, RZ ;  /* 0x00000005040a7c10 */ /* 0x000fe4000ffde0ff */
[----:B------:R-:W-:Y:S01]  /*1c2f0*/  ISETP.GT.AND P3, PT, R0, 0x8, P1 ;  /* 0x000000080000780c */ /* 0x000fe20000f64270 */
[-C--:B------:R-:W-:Y:S01]  /*1c300*/  FMUL R25, R25, R2.reuse ;  /* 0x0000000219197220 */ /* 0x080fe20000400000 */
[----:B------:R-:W-:Y:S01]  /*1c310*/  IADD3.X R11, R5, UR4, RZ, P6, !PT ;  /* 0x00000004050b7c10 */ /* 0x000fe2000b7fe4ff */
[-C--:B-1----:R-:W-:Y:S01]  /*1c320*/  FMUL R3, R26, R2.reuse ;  /* 0x000000021a037220 */ /* 0x082fe20000400000 */
[-C--:B------:R-:W-:Y:S01]  /*1c330*/  FMUL R27, R27, R2.reuse ;  /* 0x000000021b1b7220 */ /* 0x080fe20000400000 */
[----:B--2---:R-:W-:Y:S01]  /*1c340*/  FMUL R15, R28, R2 ;  /* 0x000000021c0f7220 */ /* 0x004fe20000400000 */
[----:B------:R-:W-:Y:S01]  /*1c350*/  @P5 STG.E desc[UR36][R4.64+0x4], R25 ;  /* 0x0000041904005986 */ /* 0x000fe2000c101924 */
[----:B------:R-:W-:-:S03]  /*1c360*/  ISETP.GT.AND P5, PT, R0, 0x9, P1 ;  /* 0x000000090000780c */ /* 0x000fc60000fa4270 */
[----:B------:R1:W-:Y:S01]  /*1c370*/  @P2 STG.E desc[UR36][R10.64], R3 ;  /* 0x000000030a002986 */ /* 0x0003e2000c101924 */
[----:B------:R-:W-:-:S03]  /*1c380*/  ISETP.GT.AND P2, PT, R0, 0x8, P0 ;  /* 0x000000080000780c */ /* 0x000fc60000744270 */
[----:B------:R2:W-:Y:S01]  /*1c390*/  @P4 STG.E desc[UR36][R10.64+0x4], R27 ;  /* 0x0000041b0a004986 */ /* 0x0005e2000c101924 */
[----:B------:R-:W-:-:S03]  /*1c3a0*/  FMUL R29, R29, R2 ;  /* 0x000000021d1d7220 */ /* 0x000fc60000400000 */
[----:B------:R-:W-:Y:S01]  /*1c3b0*/  @P3 STG.E desc[UR36][R4.64+0x20], R15 ;  /* 0x0000200f04003986 */ /* 0x000fe2000c101924 */
[----:B------:R-:W-:Y:S01]  /*1c3c0*/  IADD3 R6, P3, R4, UR5, RZ ;  /* 0x0000000504067c10 */ /* 0x000fe2000ff7e0ff */
[----:B0-----:R-:W-:Y:S01]  /*1c3d0*/  FMUL R13, R30, R2 ;  /* 0x000000021e0d7220 */ /* 0x001fe20000400000 */
[C---:B------:R-:W-:Y:S02]  /*1c3e0*/  ISETP.GT.AND P6, PT, R0.reuse, 0x10, P0 ;  /* 0x000000100000780c */ /* 0x040fe400007c4270 */
[----:B------:R-:W-:Y:S01]  /*1c3f0*/  IADD3.X R7, R5, UR4, RZ, P3, !PT ;  /* 0x0000000405077c10 */ /* 0x000fe20009ffe4ff */
[----:B------:R-:W-:Y:S01]  /*1c400*/  @P5 STG.E desc[UR36][R4.64+0x24], R29 ;  /* 0x0000241d04005986 */ /* 0x000fe2000c101924 */
[C---:B------:R-:W-:Y:S02]  /*1c410*/  ISETP.GT.AND P4, PT, R0.reuse, 0x9, P0 ;  /* 0x000000090000780c */ /* 0x040fe40000784270 */
[C---:B------:R-:W-:Y:S01]  /*1c420*/  ISETP.GT.AND P3, PT, R0.reuse, 0x10, P1 ;  /* 0x000000100000780c */ /* 0x040fe20000f64270 */
[----:B------:R0:W-:Y:S01]  /*1c430*/  @P2 STG.E desc[UR36][R6.64+0x20], R13 ;  /* 0x0000200d06002986 */ /* 0x0001e2000c101924 */
[----:B------:R-:W-:-:S02]  /*1c440*/  ISETP.GT.AND P5, PT, R0, 0x11, P1 ;  /* 0x000000110000780c */ /* 0x000fc40000fa4270 */
[----:B------:R-:W-:Y:S01]  /*1c450*/  ISETP.GT.AND P2, PT, R0, 0x11, P0 ;  /* 0x000000110000780c */ /* 0x000fe20000744270 */
[-C--:B------:R-:W-:Y:S01]  /*1c460*/  FMUL R31, R31, R2.reuse ;  /* 0x000000021f1f7220 */ /* 0x080fe20000400000 */
[-C--:B-1----:R-:W-:Y:S01]  /*1c470*/  FMUL R3, R32, R2.reuse ;  /* 0x0000000220037220 */ /* 0x082fe20000400000 */
[-C--:B------:R-:W-:Y:S01]  /*1c480*/  FMUL R33, R33, R2.reuse ;  /* 0x0000000221217220 */ /* 0x080fe20000400000 */
[----:B--2---:R-:W-:Y:S01]  /*1c490*/  FMUL R11, R34, R2 ;  /* 0x00000002220b7220 */ /* 0x004fe20000400000 */
[----:B0-----:R-:W-:Y:S01]  /*1c4a0*/  @P6 MOV R6, R8 ;  /* 0x0000000800066202 */ /* 0x001fe20000000f00 */
[----:B------:R-:W-:Y:S01]  /*1c4b0*/  @P6 IMAD.MOV.U32 R7, RZ, RZ, R9 ;  /* 0x000000ffff076224 */ /* 0x000fe200078e0009 */
[----:B------:R-:W-:Y:S01]  /*1c4c0*/  @P4 STG.E desc[UR36][R8.64+0x24], R31 ;  /* 0x0000241f08004986 */ /* 0x000fe2000c101924 */
[----:B------:R-:W-:-:S03]  /*1c4d0*/  FMUL R35, R35, R2 ;  /* 0x0000000223237220 */ /* 0x000fc60000400000 */
[----:B------:R-:W-:Y:S04]  /*1c4e0*/  @P3 STG.E desc[UR36][R4.64+0x40], R3 ;  /* 0x0000400304003986 */ /* 0x000fe8000c101924 */
[----:B------:R-:W-:Y:S01]  /*1c4f0*/  @P5 STG.E desc[UR36][R4.64+0x44], R33 ;  /* 0x0000442104005986 */ /* 0x000fe2000c101924 */
[----:B------:R-:W-:-:S03]  /*1c500*/  ISETP.GT.AND P5, PT, R0, 0x18, P0 ;  /* 0x000000180000780c */ /* 0x000fc600007a4270 */
[----:B------:R0:W-:Y:S01]  /*1c510*/  @P6 STG.E desc[UR36][R6.64+0x40], R11 ;  /* 0x0000400b06006986 */ /* 0x0001e2000c101924 */
[C---:B------:R-:W-:Y:S02]  /*1c520*/  ISETP.GT.AND P3, PT, R0.reuse, 0x18, P1 ;  /* 0x000000180000780c */ /* 0x040fe40000f64270 */
[----:B------:R-:W-:Y:S02]  /*1c530*/  ISETP.GT.AND P4, PT, R0, 0x19, P1 ;  /* 0x000000190000780c */ /* 0x000fe40000f84270 */
[----:B0-----:R-:W-:Y:S01]  /*1c540*/  @P2 MOV R6, R8 ;  /* 0x0000000800062202 */ /* 0x001fe20000000f00 */
[----:B------:R-:W-:-:S05]  /*1c550*/  @P2 IMAD.MOV.U32 R7, RZ, RZ, R9 ;  /* 0x000000ffff072224 */ /* 0x000fca00078e0009 */
[----:B------:R0:W-:Y:S01]  /*1c560*/  @P2 STG.E desc[UR36][R6.64+0x44], R35 ;  /* 0x0000442306002986 */ /* 0x0001e2000c101924 */
[----:B------:R-:W-:Y:S01]  /*1c570*/  ISETP.GT.AND P2, PT, R0, 0x19, P0 ;  /* 0x000000190000780c */ /* 0x000fe20000744270 */
[-C--:B------:R-:W-:Y:S01]  /*1c580*/  FMUL R13, R36, R2.reuse ;  /* 0x00000002240d7220 */ /* 0x080fe20000400000 */
[-C--:B------:R-:W-:Y:S01]  /*1c590*/  FMUL R37, R37, R2.reuse ;  /* 0x0000000225257220 */ /* 0x080fe20000400000 */
[----:B------:R-:W-:Y:S01]  /*1c5a0*/  FMUL R3, R38, R2 ;  /* 0x0000000226037220 */ /* 0x000fe20000400000 */
[C---:B------:R-:W-:Y:S02]  /*1c5b0*/  ISETP.GT.AND P6, PT, R0.reuse, 0x21, P1 ;  /* 0x000000210000780c */ /* 0x040fe40000fc4270 */
[----:B------:R-:W-:Y:S01]  /*1c5c0*/  @P3 STG.E desc[UR36][R4.64+0x60], R13 ;  /* 0x0000600d04003986 */ /* 0x000fe2000c101924 */
[----:B0-----:R-:W-:Y:S01]  /*1c5d0*/  @P5 MOV R6, R8 ;  /* 0x0000000800065202 */ /* 0x001fe20000000f00 */
[--C-:B------:R-:W-:Y:S02]  /*1c5e0*/  @P5 IMAD.MOV.U32 R7, RZ, RZ, R9.reuse ;  /* 0x000000ffff075224 */ /* 0x100fe400078e0009 */
[----:B------:R-:W-:Y:S01]  /*1c5f0*/  @P4 STG.E desc[UR36][R4.64+0x64], R37 ;  /* 0x0000642504004986 */ /* 0x000fe2000c101924 */
[C---:B------:R-:W-:Y:S01]  /*1c600*/  ISETP.GT.AND P3, PT, R0.reuse, 0x20, P1 ;  /* 0x000000200000780c */ /* 0x040fe20000f64270 */
[-C--:B------:R-:W-:Y:S01]  /*1c610*/  FMUL R39, R39, R2.reuse ;  /* 0x0000000227277220 */ /* 0x080fe20000400000 */
[----:B------:R-:W-:Y:S01]  /*1c620*/  ISETP.GT.AND P4, PT, R0, 0x20, P0 ;  /* 0x000000200000780c */ /* 0x000fe20000784270 */
[----:B------:R0:W-:Y:S01]  /*1c630*/  @P5 STG.E desc[UR36][R6.64+0x60], R3 ;  /* 0x0000600306005986 */ /* 0x0001e2000c101924 */
[-C--:B------:R-:W-:Y:S01]  /*1c640*/  FMUL R11, R40, R2.reuse ;  /* 0x00000002280b7220 */ /* 0x080fe20000400000 */
[----:B------:R-:W-:Y:S01]  /*1c650*/  FMUL R41, R41, R2 ;  /* 0x0000000229297220 */ /* 0x000fe20000400000 */
[----:B0-----:R-:W-:Y:S01]  /*1c660*/  @P2 MOV R6, R8 ;  /* 0x0000000800062202 */ /* 0x001fe20000000f00 */
[----:B------:R-:W-:-:S05]  /*1c670*/  @P2 IMAD.MOV.U32 R7, RZ, RZ, R9 ;  /* 0x000000ffff072224 */ /* 0x000fca00078e0009 */
[----:B------:R0:W-:Y:S01]  /*1c680*/  @P2 STG.E desc[UR36][R6.64+0x64], R39 ;  /* 0x0000642706002986 */ /* 0x0001e2000c101924 */
[----:B------:R-:W-:Y:S01]  /*1c690*/  ISETP.GT.AND P2, PT, R0, 0x21, P0 ;  /* 0x000000210000780c */ /* 0x000fe20000744270 */
[----:B------:R-:W-:Y:S01]  /*1c6a0*/  FMUL R13, R42, R2 ;  /* 0x000000022a0d7220 */ /* 0x000fe20000400000 */
[C---:B------:R-:W-:Y:S01]  /*1c6b0*/  ISETP.GT.AND P5, PT, R0.reuse, 0x29, P1 ;  /* 0x000000290000780c */ /* 0x040fe20000fa4270 */
[----:B------:R1:W-:Y:S01]  /*1c6c0*/  @P3 STG.E desc[UR36][R4.64+0x80], R11 ;  /* 0x0000800b04003986 */ /* 0x0003e2000c101924 */
[----:B------:R-:W-:-:S03]  /*1c6d0*/  ISETP.GT.AND P3, PT, R0, 0x28, P1 ;  /* 0x000000280000780c */ /* 0x000fc60000f64270 */
[----:B------:R-:W-:Y:S01]  /*1c6e0*/  @P6 STG.E desc[UR36][R4.64+0x84], R41 ;  /* 0x0000842904006986 */ /* 0x000fe2000c101924 */
[C---:B------:R-:W-:Y:S02]  /*1c6f0*/  ISETP.GT.AND P6, PT, R0.reuse, 0x28, P0 ;  /* 0x000000280000780c */ /* 0x040fe400007c4270 */
[----:B0-----:R-:W-:Y:S01]  /*1c700*/  @P4 MOV R6, R8 ;  /* 0x0000000800064202 */ /* 0x001fe20000000f00 */
[--C-:B------:R-:W-:Y:S02]  /*1c710*/  @P4 IMAD.MOV.U32 R7, RZ, RZ, R9.reuse ;  /* 0x000000ffff074224 */ /* 0x100fe400078e0009 */
[-C--:B------:R-:W-:Y:S01]  /*1c720*/  FMUL R43, R43, R2.reuse ;  /* 0x000000022b2b7220 */ /* 0x080fe20000400000 */
[-C--:B------:R-:W-:Y:S02]  /*1c730*/  FMUL R45, R45, R2.reuse ;  /* 0x000000022d2d7220 */ /* 0x080fe40000400000 */
[----:B------:R0:W-:Y:S01]  /*1c740*/  @P4 STG.E desc[UR36][R6.64+0x80], R13 ;  /* 0x0000800d06004986 */ /* 0x0001e2000c101924 */
[----:B------:R-:W-:Y:S01]  /*1c750*/  ISETP.GT.AND P4, PT, R0, 0x29, P0 ;  /* 0x000000290000780c */ /* 0x000fe20000784270 */
[-C--:B------:R-:W-:Y:S01]  /*1c760*/  FMUL R3, R44, R2.reuse ;  /* 0x000000022c037220 */ /* 0x080fe20000400000 */
[----:B-1----:R-:W-:Y:S01]  /*1c770*/  FMUL R11, R46, R2 ;  /* 0x000000022e0b7220 */ /* 0x002fe20000400000 */
[----:B0-----:R-:W-:Y:S01]  /*1c780*/  @P2 MOV R6, R8 ;  /* 0x0000000800062202 */ /* 0x001fe20000000f00 */
[----:B------:R-:W-:-:S05]  /*1c790*/  @P2 IMAD.MOV.U32 R7, RZ, RZ, R9 ;  /* 0x000000ffff072224 */ /* 0x000fca00078e0009 */
[----:B------:R0:W-:Y:S04]  /*1c7a0*/  @P2 STG.E desc[UR36][R6.64+0x84], R43 ;  /* 0x0000842b06002986 */ /* 0x0001e8000c101924 */
[----:B------:R-:W-:Y:S01]  /*1c7b0*/  @P5 STG.E desc[UR36][R4.64+0xa4], R45 ;  /* 0x0000a42d04005986 */ /* 0x000fe2000c101924 */
[----:B------:R-:W-:-:S03]  /*1c7c0*/  ISETP.GT.AND P5, PT, R0, 0x31, P1 ;  /* 0x000000310000780c */ /* 0x000fc60000fa4270 */
[----:B------:R1:W-:Y:S01]  /*1c7d0*/  @P3 STG.E desc[UR36][R4.64+0xa0], R3 ;  /* 0x0000a00304003986 */ /* 0x0003e2000c101924 */
[C---:B------:R-:W-:Y:S02]  /*1c7e0*/  ISETP.GT.AND P3, PT, R0.reuse, 0x30, P0 ;  /* 0x000000300000780c */ /* 0x040fe40000764270 */
[----:B0-----:R-:W-:Y:S01]  /*1c7f0*/  @P6 MOV R6, R8 ;  /* 0x0000000800066202 */ /* 0x001fe20000000f00 */
[--C-:B------:R-:W-:Y:S01]  /*1c800*/  @P6 IMAD.MOV.U32 R7, RZ, RZ, R9.reuse ;  /* 0x000000ffff076224 */ /* 0x100fe200078e0009 */
[C---:B------:R-:W-:Y:S01]  /*1c810*/  ISETP.GT.AND P2, PT, R0.reuse, 0x30, P1 ;  /* 0x000000300000780c */ /* 0x040fe20000f44270 */
        /* <DEDUP_REMOVED lines=10> */
[C---:B------:R-:W-:Y:S02]  /*1c8c0*/  ISETP.GT.AND P5, PT, R0.reuse, 0x38, P0 ;  /* 0x000000380000780c */ /* 0x040fe400007a4270 */
[C---:B------:R-:W-:Y:S01]  /*1c8d0*/  ISETP.GT.AND P4, PT, R0.reuse, 0x38, P1 ;  /* 0x000000380000780c */ /* 0x040fe20000f84270 */
[----:B------:R1:W-:Y:S01]  /*1c8e0*/  @P2 STG.E desc[UR36][R4.64+0xc0], R13 ;  /* 0x0000c00d04002986 */ /* 0x0003e2000c101924 */
[----:B0-----:R-:W-:Y:S01]  /*1c8f0*/  @P3 MOV R6, R8 ;  /* 0x0000000800063202 */ /* 0x001fe20000000f00 */
[----:B------:R-:W-:Y:S01]  /*1c900*/  @P3 IMAD.MOV.U32 R7, RZ, RZ, R9 ;  /* 0x000000ffff073224 */ /* 0x000fe200078e0009 */
[----:B------:R-:W-:Y:S01]  /*1c910*/  ISETP.GT.AND P2, PT, R0, 0x39, P1 ;  /* 0x000000390000780c */ /* 0x000fe20000f44270 */
[----:B------:R-:W-:-:S03]  /*1c920*/  FMUL R51, R51, R2 ;  /* 0x0000000233337220 */ /* 0x000fc60000400000 */
[----:B------:R0:W-:Y:S01]  /*1c930*/  @P3 STG.E desc[UR36][R6.64+0xc0], R3 ;  /* 0x0000c00306003986 */ /* 0x0001e2000c101924 */
[----:B------:R-:W-:Y:S01]  /*1c940*/  ISETP.GT.AND P3, PT, R0, 0x39, P0 ;  /* 0x000000390000780c */ /* 0x000fe20000764270 */
[-C--:B------:R-:W-:Y:S01]  /*1c950*/  FMUL R11, R52, R2.reuse ;  /* 0x00000002340b7220 */ /* 0x080fe20000400000 */
[-C--:B------:R-:W-:Y:S01]  /*1c960*/  FMUL R53, R53, R2.reuse ;  /* 0x0000000235357220 */ /* 0x080fe20000400000 */
[----:B-1----:R-:W-:Y:S01]  /*1c970*/  FMUL R13, R54, R2 ;  /* 0x00000002360d7220 */ /* 0x002fe20000400000 */
[----:B0-----:R-:W-:Y:S01]  /*1c980*/  @P6 MOV R6, R8 ;  /* 0x0000000800066202 */ /* 0x001fe20000000f00 */
[----:B------:R-:W-:-:S05]  /*1c990*/  @P6 IMAD.MOV.U32 R7, RZ, RZ, R9 ;  /* 0x000000ffff076224 */ /* 0x000fca00078e0009 */
[----:B------:R0:W-:Y:S01]  /*1c9a0*/  @P6 STG.E desc[UR36][R6.64+0xc4], R51 ;  /* 0x0000c43306006986 */ /* 0x0001e2000c101924 */
[C---:B------:R-:W-:Y:S01]  /*1c9b0*/  ISETP.GT.AND P6, PT, R0.reuse, 0x41, P1 ;  /* 0x000000410000780c */ /* 0x040fe20000fc4270 */
[----:B------:R-:W-:Y:S02]  /*1c9c0*/  FMUL R55, R55, R2 ;  /* 0x0000000237377220 */ /* 0x000fe40000400000 */
[----:B------:R-:W-:Y:S01]  /*1c9d0*/  @P4 STG.E desc[UR36][R4.64+0xe0], R11 ;  /* 0x0000e00b04004986 */ /* 0x000fe2000c101924 */
[----:B------:R-:W-:-:S03]  /*1c9e0*/  ISETP.GT.AND P4, PT, R0, 0x40, P1 ;  /* 0x000000400000780c */ /* 0x000fc60000f84270 */
[----:B------:R-:W-:Y:S01]  /*1c9f0*/  @P2 STG.E desc[UR36][R4.64+0xe4], R53 ;  /* 0x0000e43504002986 */ /* 0x000fe2000c101924 */
[----:B0-----:R-:W-:Y:S01]  /*1ca00*/  @P5 MOV R6, R8 ;  /* 0x0000000800065202 */ /* 0x001fe20000000f00 */
[----:B------:R-:W-:Y:S01]  /*1ca10*/  @P5 IMAD.MOV.U32 R7, RZ, RZ, R9 ;  /* 0x000000ffff075224 */ /* 0x000fe200078e0009 */
[----:B------:R-:W-:-:S04]  /*1ca20*/  ISETP.GT.AND P2, PT, R0, 0x40, P0 ;  /* 0x000000400000780c */ /* 0x000fc80000744270 */
[----:B------:R0:W-:Y:S01]  /*1ca30*/  @P5 STG.E desc[UR36][R6.64+0xe0], R13 ;  /* 0x0000e00d06005986 */ /* 0x0001e2000c101924 */
[-C--:B------:R-:W-:Y:S01]  /*1ca40*/  FMUL R57, R57, R2.reuse ;  /* 0x0000000239397220 */ /* 0x080fe20000400000 */
[----:B------:R-:W-:Y:S01]  /*1ca50*/  FMUL R3, R56, R2 ;  /* 0x0000000238037220 */ /* 0x000fe20000400000 */
[----:B0-----:R-:W-:Y:S01]  /*1ca60*/  @P3 MOV R6, R8 ;  /* 0x0000000800063202 */ /* 0x001fe20000000f00 */
[----:B------:R-:W-:-:S05]  /*1ca70*/  @P3 IMAD.MOV.U32 R7, RZ, RZ, R9 ;  /* 0x000000ffff073224 */ /* 0x000fca00078e0009 */
[----:B------:R0:W-:Y:S01]  /*1ca80*/  @P3 STG.E desc[UR36][R6.64+0xe4], R55 ;  /* 0x0000e43706003986 */ /* 0x0001e2000c101924 */
[----:B------:R-:W-:Y:S01]  /*1ca90*/  ISETP.GT.AND P3, PT, R0, 0x41, P0 ;  /* 0x000000410000780c */ /* 0x000fe20000764270 */
[----:B------:R-:W-:Y:S02]  /*1caa0*/  FMUL R11, R58, R2 ;  /* 0x000000023a0b7220 */ /* 0x000fe40000400000 */
[----:B------:R-:W-:Y:S01]  /*1cab0*/  @P6 STG.E desc[UR36][R4.64+0x104], R57 ;  /* 0x0001043904006986 */ /* 0x000fe2000c101924 */
[----:B------:R-:W-:-:S03]  /*1cac0*/  ISETP.GT.AND P6, PT, R0, 0x48, P0 ;  /* 0x000000480000780c */ /* 0x000fc600007c4270 */
[----:B------:R1:W-:Y:S01]  /*1cad0*/  @P4 STG.E desc[UR36][R4.64+0x100], R3 ;  /* 0x0001000304004986 */ /* 0x0003e2000c101924 */
[C---:B------:R-:W-:Y:S02]  /*1cae0*/  ISETP.GT.AND P4, PT, R0.reuse, 0x49, P1 ;  /* 0x000000490000780c */ /* 0x040fe40000f84270 */
        /* <DEDUP_REMOVED lines=12> */
[----:B------:R-:W-:-:S03]  /*1cbb0*/  FMUL R63, R63, R2 ;  /* 0x000000023f3f7220 */ /* 0x000fc60000400000 */
[----:B------:R-:W-:Y:S01]  /*1cbc0*/  @P4 STG.E desc[UR36][R4.64+0x124], R61 ;  /* 0x0001243d04004986 */ /* 0x000fe2000c101924 */
[----:B------:R-:W-:-:S03]  /*1cbd0*/  ISETP.GT.AND P4, PT, R0, 0x51, P1 ;  /* 0x000000510000780c */ /* 0x000fc60000f84270 */
[----:B------:R-:W-:Y:S01]  /*1cbe0*/  @P5 STG.E desc[UR36][R4.64+0x120], R13 ;  /* 0x0001200d04005986 */ /* 0x000fe2000c101924 */
[----:B0-----:R-:W-:Y:S01]  /*1cbf0*/  @P6 MOV R6, R8 ;  /* 0x0000000800066202 */ /* 0x001fe20000000f00 */
[----:B------:R-:W-:Y:S01]  /*1cc00*/  @P6 IMAD.MOV.U32 R7, RZ, RZ, R9 ;  /* 0x000000ffff076224 */ /* 0x000fe200078e0009 */
[----:B------:R-:W-:-:S04]  /*1cc10*/  ISETP.GT.AND P5, PT, R0, 0x50, P0 ;  /* 0x000000500000780c */ /* 0x000fc800007a4270 */
[----:B------:R0:W-:Y:S01]  /*1cc20*/  @P6 STG.E desc[UR36][R6.64+0x120], R3 ;  /* 0x0001200306006986 */ /* 0x0001e2000c101924 */
[----:B------:R-:W-:Y:S01]  /*1cc30*/  ISETP.GT.AND P3, PT, R0, 0x50, P1 ;  /* 0x000000500000780c */ /* 0x000fe20000f64270 */
[----:B------:R-:W-:Y:S01]  /*1cc40*/  FMUL R65, R65, R2 ;  /* 0x0000000241417220 */ /* 0x000fe20000400000 */
[----:B0-----:R-:W-:Y:S01]  /*1cc50*/  @P2 MOV R6, R8 ;  /* 0x0000000800062202 */ /* 0x001fe20000000f00 */
[----:B------:R-:W-:-:S05]  /*1cc60*/  @P2 IMAD.MOV.U32 R7, RZ, RZ, R9 ;  /* 0x000000ffff072224 */ /* 0x000fca00078e0009 */
[----:B------:R0:W-:Y:S01]  /*1cc70*/  @P2 STG.E desc[UR36][R6.64+0x124], R63 ;  /* 0x0001243f06002986 */ /* 0x0001e2000c101924 */
[----:B------:R-:W-:Y:S01]  /*1cc80*/  ISETP.GT.AND P2, PT, R0, 0x51, P0 ;  /* 0x000000510000780c */ /* 0x000fe20000744270 */
[-C--:B------:R-:W-:Y:S02]  /*1cc90*/  FMUL R11, R64, R2.reuse ;  /* 0x00000002400b7220 */ /* 0x080fe40000400000 */
[----:B------:R-:W-:Y:S01]  /*1cca0*/  @P4 STG.E desc[UR36][R4.64+0x144], R65 ;  /* 0x0001444104004986 */ /* 0x000fe2000c101924 */
[----:B------:R-:W-:Y:S01]  /*1ccb0*/  ISETP.GT.AND P4, PT, R0, 0x58, P0 ;  /* 0x000000580000780c */ /* 0x000fe20000784270 */
[----:B------:R-:W-:Y:S01]  /*1ccc0*/  FMUL R13, R66, R2 ;  /* 0x00000002420d7220 */ /* 0x000fe20000400000 */
[C---:B------:R-:W-:Y:S01]  /*1ccd0*/  ISETP.GT.AND P6, PT, R0.reuse, 0x59, P1 ;  /* 0x000000590000780c */ /* 0x040fe20000fc4270 */
[----:B------:R1:W-:Y:S01]  /*1cce0*/  @P3 STG.E desc[UR36][R4.64+0x140], R11 ;  /* 0x0001400b04003986 */ /* 0x0003e2000c101924 */
[----:B------:R-:W-:Y:S02]  /*1ccf0*/  ISETP.GT.AND P3, PT, R0, 0x58, P1 ;  /* 0x000000580000780c */ /* 0x000fe40000f64270 */
[----:B0-----:R-:W-:Y:S01]  /*1cd00*/  @P5 MOV R6, R8 ;  /* 0x0000000800065202 */ /* 0x001fe20000000f00 */
[----:B------:R-:W-:-:S02]  /*1cd10*/  @P5 IMAD.MOV.U32 R7, RZ, RZ, R9 ;  /* 0x000000ffff075224 */ /* 0x000fc400078e0009 */
[----:B------:R-:W-:-:S03]  /*1cd20*/  FMUL R67, R67, R2 ;  /* 0x0000000243437220 */ /* 0x000fc60000400000 */
[----:B------:R0:W-:Y:S01]  /*1cd30*/  @P5 STG.E desc[UR36][R6.64+0x140], R13 ;  /* 0x0001400d06005986 */ /* 0x0001e2000c101924 */
[-C--:B------:R-:W-:Y:S01]  /*1cd40*/  FMUL R3, R68, R2.reuse ;  /* 0x0000000244037220 */ /* 0x080fe20000400000 */
[-C--:B------:R-:W-:Y:S01]  /*1cd50*/  FMUL R69, R69, R2.reuse ;  /* 0x0000000245457220 */ /* 0x080fe20000400000 */
[----:B-1----:R-:W-:Y:S01]  /*1cd60*/  FMUL R11, R70, R2 ;  /* 0x00000002460b7220 */ /* 0x002fe20000400000 */
[----:B0-----:R-:W-:Y:S01]  /*1cd70*/  @P2 MOV R6, R8 ;  /* 0x0000000800062202 */ /* 0x001fe20000000f00 */
[----:B------:R-:W-:-:S05]  /*1cd80*/  @P2 IMAD.MOV.U32 R7, RZ, RZ, R9 ;  /* 0x000000ffff072224 */ /* 0x000fca00078e0009 */
[----:B------:R0:W-:Y:S01]  /*1cd90*/  @P2 STG.E desc[UR36][R6.64+0x144], R67 ;  /* 0x0001444306002986 */ /* 0x0001e2000c101924 */
[----:B------:R-:W-:-:S03]  /*1cda0*/  ISETP.GT.AND P2, PT, R0, 0x59, P0 ;  /* 0x000000590000780c */ /* 0x000fc60000744270 */
[----:B------:R-:W-:Y:S04]  /*1cdb0*/  @P3 STG.E desc[UR36][R4.64+0x160], R3 ;  /* 0x0001600304003986 */ /* 0x000fe8000c101924 */
[----:B------:R-:W-:Y:S01]  /*1cdc0*/  @P6 STG.E desc[UR36][R4.64+0x164], R69 ;  /* 0x0001644504006986 */ /* 0x000fe2000c101924 */
[----:B0-----:R-:W-:Y:S01]  /*1cdd0*/  @P4 MOV R6, R8 ;  /* 0x0000000800064202 */ /* 0x001fe20000000f00 */
[----:B------:R-:W-:Y:S01]  /*1cde0*/  @P4 IMAD.MOV.U32 R7, RZ, RZ, R9 ;  /* 0x000000ffff074224 */ /* 0x000fe200078e0009 */
[----:B------:R-:W-:-:S04]  /*1cdf0*/  ISETP.GT.AND P5, PT, R0, 0x61, P1 ;  /* 0x000000610000780c */ /* 0x000fc80000fa4270 */
[----:B------:R0:W-:Y:S01]  /*1ce00*/  @P4 STG.E desc[UR36][R6.64+0x160], R11 ;  /* 0x0001600b06004986 */ /* 0x0001e2000c101924 */
[C---:B------:R-:W-:Y:S02]  /*1ce10*/  ISETP.GT.AND P4, PT, R0.reuse, 0x60, P0 ;  /* 0x000000600000780c */ /* 0x040fe40000784270 */
[C---:B------:R-:W-:Y:S01]  /*1ce20*/  ISETP.GT.AND P3, PT, R0.reuse, 0x60, P1 ;  /* 0x000000600000780c */ /* 0x040fe20000f64270 */
[-C--:B------:R-:W-:Y:S01]  /*1ce30*/  FMUL R71, R71, R2.reuse ;  /* 0x0000000247477220 */ /* 0x080fe20000400000 */
[----:B------:R-:W-:Y:S01]  /*1ce40*/  ISETP.GT.AND P6, PT, R0, 0x61, P0 ;  /* 0x000000610000780c */ /* 0x000fe200007c4270 */
[-C--:B------:R-:W-:Y:S01]  /*1ce50*/  FMUL R73, R73, R2.reuse ;  /* 0x0000000249497220 */ /* 0x080fe20000400000 */
[----:B------:R-:W-:Y:S01]  /*1ce60*/  FMUL R13, R72, R2 ;  /* 0x00000002480d7220 */ /* 0x000fe20000400000 */
[----:B0-----:R-:W-:Y:S01]  /*1ce70*/  @P2 MOV R6, R8 ;  /* 0x0000000800062202 */ /* 0x001fe20000000f00 */
[----:B------:R-:W-:Y:S02]  /*1ce80*/  @P2 IMAD.MOV.U32 R7, RZ, RZ, R9 ;  /* 0x000000ffff072224 */ /* 0x000fe400078e0009 */
[----:B------:R-:W-:-:S03]  /*1ce90*/  FMUL R3, R74, R2 ;  /* 0x000000024a037220 */ /* 0x000fc60000400000 */
        /* <DEDUP_REMOVED lines=15> */
[-C--:B------:R-:W-:Y:S01]  /*1cf90*/  FMUL R11, R76, R2.reuse ;  /* 0x000000024c0b7220 */ /* 0x080fe20000400000 */
[----:B------:R-:W-:Y:S01]  /*1cfa0*/  FMUL R13, R78, R2 ;  /* 0x000000024e0d7220 */ /* 0x000fe20000400000 */
        /* <DEDUP_REMOVED lines=18> */
[----:B------:R-:W-:Y:S04]  /*1d0d0*/  @P4 STG.E desc[UR36][R4.64+0x1c0], R3 ;  /* 0x0001c00304004986 */ /* 0x000fe8000c101924 */
        /* <DEDUP_REMOVED lines=34> */
[----:B------:R-:W-:-:S05]  /*1d300*/  @P6 IMAD.MOV.U32 R7, RZ, RZ, R9 ;  /* 0x000000ffff076224 */ /* 0x000fca00078e0009 */
        /* <DEDUP_REMOVED lines=76> */
[----:B------:R1:W-:Y:S01]  /*1d7d0*/  @P4 STG.E desc[UR36][R4.64+0x2a0], R3 ;  /* 0x0002a00304004986 */ /* 0x0003e2000c101924 */
[----:B------:R-:W-:-:S03]  /*1d7e0*/  ISETP.GT.AND P4, PT, R0, 0xb0, P1 ;  /* 0x000000b00000780c */ /* 0x000fc60000f84270 */
[----:B------:R-:W-:Y:S01]  /*1d7f0*/  @P2 STG.E desc[UR36][R4.64+0x2a4], R109 ;  /* 0x0002a46d04002986 */ /* 0x000fe2000c101924 */
[----:B0-----:R-:W-:Y:S01]  /*1d800*/  @P5 MOV R6, R8 ;  /* 0x0000000800065202 */ /* 0x001fe20000000f00 */
[----:B------:R-:W-:Y:S01]  /*1d810*/  @P5 IMAD.MOV.U32 R7, RZ, RZ, R9 ;  /* 0x000000ffff075224 */ /* 0x000fe200078e0009 */
[----:B------:R-:W-:-:S04]  /*1d820*/  ISETP.GT.AND P2, PT, R0, 0xb0, P0 ;  /* 0x000000b00000780c */ /* 0x000fc80000744270 */
[----:B------:R0:W-:Y:S01]  /*1d830*/  @P5 STG.E desc[UR36][R6.64+0x2a0], R13 ;  /* 0x0002a00d06005986 */ /* 0x0001e2000c101924 */
[-C--:B------:R-:W-:Y:S01]  /*1d840*/  FMUL R113, R113, R2.reuse ;  /* 0x0000000271717220 */ /* 0x080fe20000400000 */
[----:B-1----:R-:W-:Y:S01]  /*1d850*/  FMUL R3, R112, R2 ;  /* 0x0000000270037220 */ /* 0x002fe20000400000 */
        /* <DEDUP_REMOVED lines=56> */
[----:B------:R-:W-:-:S05]  /*1dbe0*/  @P4 IMAD.MOV.U32 R7, RZ, RZ, R9 ;  /* 0x000000ffff074224 */ /* 0x000fca00078e0009 */
[----:B------:R0:W-:Y:S01]  /*1dbf0*/  @P4 STG.E desc[UR36][R6.64+0x320], R11 ;  /* 0x0003200b06004986 */ /* 0x0001e2000c101924 */
[C---:B------:R-:W-:Y:S02]  /*1dc00*/  ISETP.GT.AND P4, PT, R0.reuse, 0xd0, P0 ;  /* 0x000000d00000780c */ /* 0x040fe40000784270 */
[C---:B------:R-:W-:Y:S02]  /*1dc10*/  ISETP.GT.AND P3, PT, R0.reuse, 0xd0, P1 ;  /* 0x000000d00000780c */ /* 0x040fe40000f64270 */
[C---:B------:R-:W-:Y:S01]  /*1dc20*/  ISETP.GT.AND P5, PT, R0.reuse, 0xd1, P1 ;  /* 0x000000d10000780c */ /* 0x040fe20000fa4270 */
[----:B------:R-:W-:Y:S01]  /*1dc30*/  FMUL R127, R127, R2 ;  /* 0x000000027f7f7220 */ /* 0x000fe20000400000 */
[----:B------:R-:W-:Y:S02]  /*1dc40*/  ISETP.GT.AND P6, PT, R0, 0xd1, P0 ;  /* 0x000000d10000780c */ /* 0x000fe400007c4270 */
[----:B0-----:R-:W-:Y:S01]  /*1dc50*/  @P2 MOV R6, R8 ;  /* 0x0000000800062202 */ /* 0x001fe20000000f00 */
[----:B------:R-:W-:-:S02]  /*1dc60*/  @P2 IMAD.MOV.U32 R7, RZ, RZ, R9 ;  /* 0x000000ffff072224 */ /* 0x000fc400078e0009 */
[-C--:B------:R-:W-:Y:S01]  /*1dc70*/  FMUL R13, R128, R2.reuse ;  /* 0x00000002800d7220 */ /* 0x080fe20000400000 */
[-C--:B------:R-:W-:Y:S01]  /*1dc80*/  FMUL R129, R129, R2.reuse ;  /* 0x0000000281817220 */ /* 0x080fe20000400000 */
[-C--:B------:R-:W-:Y:S01]  /*1dc90*/  FMUL R3, R130, R2.reuse ;  /* 0x0000000282037220 */ /* 0x080fe20000400000 */
        /* <DEDUP_REMOVED lines=16> */
[----:B------:R-:W-:Y:S01]  /*1dda0*/  ISETP.GT.AND P4, PT, R0, 0xe0, P1 ;  /* 0x000000e00000780c */ /* 0x000fe20000f84270 */
[----:B------:R-:W-:Y:S01]  /*1ddb0*/  FMUL R13, R134, R2 ;  /* 0x00000002860d7220 */ /* 0x000fe20000400000 */
[----:B------:R-:W-:Y:S01]  /*1ddc0*/  @P5 STG.E desc[UR36][R4.64+0x364], R133 ;  /* 0x0003648504005986 */ /* 0x000fe2000c101924 */
[----:B------:R-:W-:-:S03]  /*1ddd0*/  ISETP.GT.AND P5, PT, R0, 0xe0, P0 ;  /* 0x000000e00000780c */ /* 0x000fc600007a4270 */
[----:B------:R1:W-:Y:S01]  /*1dde0*/  @P2 STG.E desc[UR36][R4.64+0x360], R11 ;  /* 0x0003600b04002986 */ /* 0x0003e2000c101924 */
[----:B0-----:R-:W-:Y:S01]  /*1ddf0*/  @P3 MOV R6, R8 ;  /* 0x0000000800063202 */ /* 0x001fe20000000f00 */
[--C-:B------:R-:W-:Y:S01]  /*1de00*/  @P3 IMAD.MOV.U32 R7, RZ, RZ, R9.reuse ;  /* 0x000000ffff073224 */ /* 0x100fe200078e0009 */
[----:B------:R-:W-:Y:S01]  /*1de10*/  ISETP.GT.AND P2, PT, R0, 0xe1, P1 ;  /* 0x000000e10000780c */ /* 0x000fe20000f44270 */
        /* <DEDUP_REMOVED lines=9> */
[----:B------:R1:W-:Y:S01]  /*1deb0*/  @P4 STG.E desc[UR36][R4.64+0x380], R3 ;  /* 0x0003800304004986 */ /* 0x0003e2000c101924 */
[C---:B------:R-:W-:Y:S02]  /*1dec0*/  ISETP.GT.AND P4, PT, R0.reuse, 0xe8, P0 ;  /* 0x000000e80000780c */ /* 0x040fe40000784270 */
[C---:B------:R-:W-:Y:S01]  /*1ded0*/  ISETP.GT.AND P6, PT, R0.reuse, 0xe9, P1 ;  /* 0x000000e90000780c */ /* 0x040fe20000fc4270 */
[----:B------:R-:W-:Y:S01]  /*1dee0*/  @P2 STG.E desc[UR36][R4.64+0x384], R137 ;  /* 0x0003848904002986 */ /* 0x000fe2000c101924 */
[----:B------:R-:W-:Y:S02]  /*1def0*/  ISETP.GT.AND P2, PT, R0, 0xe8, P1 ;  /* 0x000000e80000780c */ /* 0x000fe40000f44270 */
[----:B0-----:R-:W-:Y:S01]  /*1df00*/  @P5 MOV R6, R8 ;  /* 0x0000000800065202 */ /* 0x001fe20000000f00 */
[----:B------:R-:W-:-:S02]  /*1df10*/  @P5 IMAD.MOV.U32 R7, RZ, RZ, R9 ;  /* 0x000000ffff075224 */ /* 0x000fc400078e0009 */
[----:B------:R-:W-:-:S03]  /*1df20*/  FMUL R139, R139, R2 ;  /* 0x000000028b8b7220 */ /* 0x000fc60000400000 */
[----:B------:R0:W-:Y:S01]  /*1df30*/  @P5 STG.E desc[UR36][R6.64+0x380], R11 ;  /* 0x0003800b06005986 */ /* 0x0001e2000c101924 */
[----:B------:R-:W-:Y:S01]  /*1df40*/  ISETP.GT.AND P5, PT, R0, 0xe9, P0 ;  /* 0x000000e90000780c */ /* 0x000fe200007a4270 */
[-C--:B-1----:R-:W-:Y:S01]  /*1df50*/  FMUL R3, R140, R2.reuse ;  /* 0x000000028c037220 */ /* 0x082fe20000400000 */
[-C--:B------:R-:W-:Y:S01]  /*1df60*/  FMUL R141, R141, R2.reuse ;  /* 0x000000028d8d7220 */ /* 0x080fe20000400000 */
[----:B------:R-:W-:Y:S01]  /*1df70*/  FMUL R13, R142, R2 ;  /* 0x000000028e0d7220 */ /* 0x000fe20000400000 */
        /* <DEDUP_REMOVED lines=9> */
[C---:B------:R-:W-:Y:S01]  /*1e010*/  ISETP.GT.AND P4, PT, R0.reuse, 0xf0, P0 ;  /* 0x000000f00000780c */ /* 0x040fe20000784270 */
[-C--:B------:R-:W-:Y:S01]  /*1e020*/  FMUL R143, R143, R2.reuse ;  /* 0x000000028f8f7220 */ /* 0x080fe20000400000 */
[----:B------:R-:W-:Y:S01]  /*1e030*/  ISETP.GT.AND P2, PT, R0, 0xf1, P1 ;  /* 0x000000f10000780c */ /* 0x000fe20000f44270 */
[----:B------:R-:W-:Y:S01]  /*1e040*/  FMUL R11, R144, R2 ;  /* 0x00000002900b7220 */ /* 0x000fe20000400000 */
[----:B------:R-:W-:Y:S02]  /*1e050*/  ISETP.GT.AND P6, PT, R0, 0xf1, P0 ;  /* 0x000000f10000780c */ /* 0x000fe400007c4270 */
[----:B0-----:R-:W-:Y:S01]  /*1e060*/  @P5 MOV R6, R8 ;  /* 0x0000000800065202 */ /* 0x001fe20000000f00 */
[----:B------:R-:W-:Y:S02]  /*1e070*/  @P5 IMAD.MOV.U32 R7, RZ, RZ, R9 ;  /* 0x000000ffff075224 */ /* 0x000fe400078e0009 */
[----:B------:R-:W-:-:S03]  /*1e080*/  FMUL R145, R145, R2 ;  /* 0x0000000291917220 */ /* 0x000fc60000400000 */
[----:B------:R0:W-:Y:S01]  /*1e090*/  @P5 STG.E desc[UR36][R6.64+0x3a4], R143 ;  /* 0x0003a48f06005986 */ /* 0x0001e2000c101924 */
[----:B------:R-:W-:-:S03]  /*1e0a0*/  ISETP.GT.AND P5, PT, R0, 0xf8, P0 ;  /* 0x000000f80000780c */ /* 0x000fc600007a4270 */
[----:B------:R1:W-:Y:S01]  /*1e0b0*/  @P3 STG.E desc[UR36][R4.64+0x3c0], R11 ;  /* 0x0003c00b04003986 */ /* 0x0003e2000c101924 */
[----:B------:R-:W-:Y:S01]  /*1e0c0*/  ISETP.GT.AND P3, PT, R0, 0xf8, P1 ;  /* 0x000000f80000780c */ /* 0x000fe20000f64270 */
[----:B------:R-:W-:Y:S01]  /*1e0d0*/  FMUL R3, R146, R2 ;  /* 0x0000000292037220 */ /* 0x000fe20000400000 */
[C---:B------:R-:W-:Y:S01]  /*1e0e0*/  ISETP.GT.AND P1, PT, R0.reuse, 0xf9, P1 ;  /* 0x000000f90000780c */ /* 0x040fe20000f24270 */
[----:B------:R-:W-:Y:S01]  /*1e0f0*/  @P2 STG.E desc[UR36][R4.64+0x3c4], R145 ;  /* 0x0003c49104002986 */ /* 0x000fe2000c101924 */
[----:B0-----:R-:W-:Y:S01]  /*1e100*/  @P4 MOV R6, R8 ;  /* 0x0000000800064202 */ /* 0x001fe20000000f00 */
[--C-:B------:R-:W-:Y:S01]  /*1e110*/  @P4 IMAD.MOV.U32 R7, RZ, RZ, R9.reuse ;  /* 0x000000ffff074224 */ /* 0x100fe200078e0009 */
[----:B------:R-:W-:Y:S01]  /*1e120*/  ISETP.GT.AND P0, PT, R0, 0xf9, P0 ;  /* 0x000000f90000780c */ /* 0x000fe20000704270 */
[-C--:B------:R-:W-:Y:S01]  /*1e130*/  FMUL R147, R147, R2.reuse ;  /* 0x0000000293937220 */ /* 0x080fe20000400000 */
[-C--:B------:R-:W-:Y:S02]  /*1e140*/  FMUL R13, R148, R2.reuse ;  /* 0x00000002940d7220 */ /* 0x080fe40000400000 */
[----:B------:R0:W-:Y:S01]  /*1e150*/  @P4 STG.E desc[UR36][R6.64+0x3c0], R3 ;  /* 0x0003c00306004986 */ /* 0x0001e2000c101924 */
[-C--:B------:R-:W-:Y:S01]  /*1e160*/  FMUL R149, R149, R2.reuse ;  /* 0x0000000295957220 */ /* 0x080fe20000400000 */
[-C--:B-1----:R-:W-:Y:S01]  /*1e170*/  FMUL R11, R150, R2.reuse ;  /* 0x00000002960b7220 */ /* 0x082fe20000400000 */
[----:B------:R-:W-:Y:S01]  /*1e180*/  FMUL R151, R151, R2 ;  /* 0x0000000297977220 */ /* 0x000fe20000400000 */
[----:B0-----:R-:W-:Y:S01]  /*1e190*/  @P6 MOV R6, R8 ;  /* 0x0000000800066202 */ /* 0x001fe20000000f00 */
[----:B------:R-:W-:-:S05]  /*1e1a0*/  @P6 IMAD.MOV.U32 R7, RZ, RZ, R9 ;  /* 0x000000ffff076224 */ /* 0x000fca00078e0009 */
[----:B------:R-:W-:Y:S04]  /*1e1b0*/  @P6 STG.E desc[UR36][R6.64+0x3c4], R147 ;  /* 0x0003c49306006986 */ /* 0x000fe8000c101924 */
[----:B------:R-:W-:Y:S04]  /*1e1c0*/  @P3 STG.E desc[UR36][R4.64+0x3e0], R13 ;  /* 0x0003e00d04003986 */ /* 0x000fe8000c101924 */
[----:B------:R0:W-:Y:S02]  /*1e1d0*/  @P1 STG.E desc[UR36][R4.64+0x3e4], R149 ;  /* 0x0003e49504001986 */ /* 0x0001e4000c101924 */
[----:B0-----:R-:W-:Y:S01]  /*1e1e0*/  @P5 MOV R4, R8 ;  /* 0x0000000800045202 */ /* 0x001fe20000000f00 */
[----:B------:R-:W-:-:S05]  /*1e1f0*/  @P5 IMAD.MOV.U32 R5, RZ, RZ, R9 ;  /* 0x000000ffff055224 */ /* 0x000fca00078e0009 */
[----:B------:R0:W-:Y:S04]  /*1e200*/  @P5 STG.E desc[UR36][R4.64+0x3e0], R11 ;  /* 0x0003e00b04005986 */ /* 0x0001e8000c101924 */
[----:B------:R0:W-:Y:S02]  /*1e210*/  @P0 STG.E desc[UR36][R8.64+0x3e4], R151 ;  /* 0x0003e49708000986 */ /* 0x0001e4000c101924 */
.L_x_547:
[----:B------:R-:W-:Y:S05]  /*1e220*/  BSYNC B0 ;  /* 0x0000000000007941 */ /* 0x000fea0003800000 */
.L_x_39:
[----:B0-----:R-:W5:Y:S04]  /*1e230*/  LDL.LU R5, [R1+0x200] ;  /* 0x0002000001057983 */ /* 0x001f680000300800 */
[----:B------:R-:W5:Y:S01]  /*1e240*/  LDL.LU R4, [R1+0x204] ;  /* 0x0002040001047983 */ /* 0x000f620000300800 */
[----:B------:R-:W-:Y:S01]  /*1e250*/  ULDC UR4, c[0x0][0xc] ;  /* 0x0000030000047ab9 */ /* 0x000fe20000000800 */
[----:B------:R-:W-:Y:S01]  /*1e260*/  ULDC UR5, c[0x0][0x10] ;  /* 0x0000040000057ab9 */ /* 0x000fe20000000800 */
[----:B------:R-:W5:Y:S01]  /*1e270*/  LDC R3, c[0x0][0x14] ;  /* 0x00000500ff037b82 */ /* 0x000f620000000800 */
[----:B------:R-:W-:Y:S01]  /*1e280*/  UIMAD.WIDE.U32 UR4, UR4, UR5, URZ ;  /* 0x00000005040472a5 */ /* 0x000fe2000f8e003f */
[----:B------:R-:W-:Y:S01]  /*1e290*/  PRMT R0, RZ, 0x7610, R0 ;  /* 0x00007610ff007816 */ /* 0x000fe20000000000 */
[----:B------:R-:W-:Y:S01]  /*1e2a0*/  UMOV UR41, 0xffffffff ;  /* 0xffffffff00297882 */ /* 0x000fe20000000000 */
[----:B------:R-:W-:-:S03]  /*1e2b0*/  UMOV UR42, 0xffffffff ;  /* 0xffffffff002a7882 */ /* 0x000fc60000000000 */
[----:B-----5:R-:W-:-:S04]  /*1e2c0*/  IMAD.WIDE.U32 R4, R3, UR4, R4 ;  /* 0x0000000403047c25 */ /* 0x020fc8000f8e0004 */
[----:B------:R-:W-:Y:S01]  /*1e2d0*/  IMAD R3, R3, UR5, RZ ;  /* 0x0000000503037c24 */ /* 0x000fe2000f8e02ff */
[----:B------:R-:W-:Y:S01]  /*1e2e0*/  ULDC.64 UR4, c[0x0][0x650] ;  /* 0x0001940000047ab9 */ /* 0x000fe20000000a00 */
[----:B------:R-:W-:Y:S01]  /*1e2f0*/  IMAD.MOV.U32 R7, RZ, RZ, R4 ;  /* 0x000000ffff077224 */ /* 0x000fe200078e0004 */
[----:B------:R-:W-:Y:S02]  /*1e300*/  ISETP.GE.U32.AND P0, PT, R4, UR4, PT ;  /* 0x0000000404007c0c */ /* 0x000fe4000bf06070 */
[----:B------:R-:W-:-:S04]  /*1e310*/  IADD3 R6, R5, R3, RZ ;  /* 0x0000000305067210 */ /* 0x000fc80007ffe0ff */
[----:B------:R-:W-:Y:S01]  /*1e320*/  ISETP.GE.U32.AND.EX P0, PT, R6, UR5, PT, P0 ;  /* 0x0000000506007c0c */ /* 0x000fe2000bf06100 */
[----:B------:R0:W-:Y:S04]  /*1e330*/  STL [R1+0x200], R6 ;  /* 0x0002000601007387 */ /* 0x0001e80000100800 */
[----:B------:R0:W-:Y:S08]  /*1e340*/  STL [R1+0x204], R7 ;  /* 0x0002040701007387 */ /* 0x0001f00000100800 */
[----:B------:R-:W-:Y:S05]  /*1e350*/  @P0 BRA `(.L_x_548) ;  /* 0x0000000400880947 */ /* 0x000fea0003800000 */
[----:B------:R-:W5:Y:S01]  /*1e360*/  S2UR UR6, SR_CTAID.X ;  /* 0x00000000000679c3 */ /* 0x000f620000002500 */
[----:B------:R-:W-:Y:S01]  /*1e370*/  ULDC.64 UR12, c[0x0][0x628] ;  /* 0x00018a00000c7ab9 */ /* 0x000fe20000000a00 */
[----:B------:R-:W-:Y:S01]  /*1e380*/  ULDC UR4, c[0x0][0x150] ;  /* 0x0000540000047ab9 */ /* 0x000fe20000000800 */
[----:B------:R-:W-:Y:S01]  /*1e390*/  ISETP.NE.U32.AND P0, PT, RZ, UR12, PT ;  /* 0x0000000cff007c0c */ /* 0x000fe2000bf05070 */
[----:B------:R-:W-:Y:S01]  /*1e3a0*/  ULDC UR15, c[0x0][0x630] ;  /* 0x00018c00000f7ab9 */ /* 0x000fe20000000800 */
[C---:B------:R-:W-:Y:S01]  /*1e3b0*/  R2UR UR16, R7.reuse ;  /* 0x00000000071072ca */ /* 0x040fe200000e0000 */
[----:B------:R-:W-:Y:S01]  /*1e3c0*/  ULDC UR19, c[0x0][0x154] ;  /* 0x0000550000137ab9 */ /* 0x000fe20000000800 */
[----:B------:R-:W-:Y:S01]  /*1e3d0*/  ISETP.NE.AND.EX P0, PT, RZ, UR13, PT, P0 ;  /* 0x0000000dff007c0c */ /* 0x000fe2000bf05300 */
[----:B------:R-:W0:Y:S01]  /*1e3e0*/  S2UR UR18, SR_CTAID.Y ;  /* 0x00000000001279c3 */ /* 0x000e220000002600 */
[----:B------:R-:W-:Y:S02]  /*1e3f0*/  R2UR UR17, R6 ;  /* 0x00000000061172ca */ /* 0x000fe400000e0000 */
[----:B------:R-:W-:-:S02]  /*1e400*/  R2UR UR10, R7 ;  /* 0x00000000070a72ca */ /* 0x000fc400000e0000 */
[----:B------:R-:W-:Y:S02]  /*1e410*/  R2UR UR11, R6 ;  /* 0x00000000060b72ca */ /* 0x000fe400000e0000 */
[----:B-----5:R-:W-:-:S05]  /*1e420*/  I2FP.F32.U32 R0, UR6 ;  /* 0x0000000600007c45 */ /* 0x020fca0008201000 */
[----:B------:R-:W-:-:S04]  /*1e430*/  FMUL R0, R0, UR4 ;  /* 0x0000000400007c20 */ /* 0x000fc80008400000 */
[----:B------:R0:W0:Y:S01]  /*1e440*/  F2I.U32.TRUNC.NTZ R3, R0 ;  /* 0x0000000000037305 */ /* 0x000022000020f000 */
[----:B------:R-:W-:Y:S05]  /*1e450*/  @!P0 BRA `(.L_x_549) ;  /* 0x0000000000308947 */ /* 0x000fea0003800000 */
        /* <DEDUP_REMOVED lines=12> */
.L_x_549:
[----:B------:R-:W-:Y:S01]  /*1e520*/  USHF.R.U64 UR42, UR10, UR15, UR11 ;  /* 0x0000000f0a2a7299 */ /* 0x000fe2000800120b */
[----:B0-----:R-:W-:Y:S01]  /*1e530*/  I2FP.F32.U32 R0, UR18 ;  /* 0x0000001200007c45 */ /* 0x001fe20008201000 */
[----:B------:R-:W-:Y:S02]  /*1e540*/  USHF.R.U32.HI UR4, URZ, UR15, UR11 ;  /* 0x0000000f3f047299 */ /* 0x000fe4000801160b */
        /* <DEDUP_REMOVED lines=8> */
[----:B------:R-:W-:Y:S01]  /*1e5d0*/  UIMAD.WIDE.U32 UR8, UR10, UR12, UR8 ;  /* 0x0000000c0a0872a5 */ /* 0x000fe2000f8e0008 */
[----:B------:R-:W-:Y:S01]  /*1e5e0*/  R2UR UR12, R3 ;  /* 0x00000000030c72ca */ /* 0x000fe200000e0000 */
[----:B------:R-:W-:Y:S01]  /*1e5f0*/  UIMAD UR10, UR10, UR13, UR4 ;  /* 0x0000000d0a0a72a4 */ /* 0x000fe2000f8e0204 */
[----:B------:R-:W-:Y:S01]  /*1e600*/  ULDC UR11, c[0x0][0x618] ;  /* 0x00018600000b7ab9 */ /* 0x000fe20000000800 */
[----:B------:R-:W-:Y:S02]  /*1e610*/  ULDC UR21, c[0x0][0x658] ;  /* 0x0001960000157ab9 */ /* 0x000fe40000000800 */
[----:B------:R-:W-:Y:S01]  /*1e620*/  UIADD3 UR9, UR9, UR10, URZ ;  /* 0x0000000a09097290 */ /* 0x000fe2000fffe03f */
[----:B------:R-:W-:Y:S01]  /*1e630*/  UMOV UR15, 0xffffffff ;  /* 0xffffffff000f7882 */ /* 0x000fe20000000000 */
[----:B------:R-:W-:Y:S01]  /*1e640*/  ULDC.64 UR4, c[0x0][0x640] ;  /* 0x0001900000047ab9 */ /* 0x000fe20000000a00 */
[----:B------:R-:W-:Y:S01]  /*1e650*/  USHF.L.U32 UR15, UR15, UR21, URZ ;  /* 0x000000150f0f7299 */ /* 0x000fe2000800063f */
[----:B------:R-:W-:Y:S01]  /*1e660*/  ISETP.NE.U32.AND P0, PT, RZ, UR4, PT ;  /* 0x00000004ff007c0c */ /* 0x000fe2000bf05070 */
[----:B------:R-:W-:-:S02]  /*1e670*/  USHF.R.U64 UR16, UR8, UR11, UR9 ;  /* 0x0000000b08107299 */ /* 0x000fc40008001209 */
[----:B------:R-:W-:Y:S01]  /*1e680*/  USHF.R.U32.HI UR8, URZ, UR11, UR9 ;  /* 0x0000000b3f087299 */ /* 0x000fe20008011609 */
[----:B0-----:R-:W-:Y:S01]  /*1e690*/  R2UR UR14, R0 ;  /* 0x00000000000e72ca */ /* 0x001fe200000e0000 */
[----:B------:R-:W-:Y:S01]  /*1e6a0*/  ULDC UR17, c[0x0][0x608] ;  /* 0x0001820000117ab9 */ /* 0x000fe20000000800 */
[----:B------:R-:W-:Y:S01]  /*1e6b0*/  ULOP3.LUT UR43, URZ, UR15, URZ, 0x33, !UPT ;  /* 0x0000000f3f2b7292 */ /* 0x000fe2000f8e333f */
[----:B------:R-:W-:Y:S01]  /*1e6c0*/  ISETP.NE.AND.EX P0, PT, RZ, UR5, PT, P0 ;  /* 0x00000005ff007c0c */ /* 0x000fe2000bf05300 */
[----:B------:R-:W-:Y:S02]  /*1e6d0*/  USHF.R.U64 UR15, UR16, UR17, UR8 ;  /* 0x00000011100f7299 */ /* 0x000fe40008001208 */
[----:B------:R-:W-:Y:S02]  /*1e6e0*/  USHF.R.U32.HI UR8, URZ, UR17, UR8 ;  /* 0x000000113f087299 */ /* 0x000fe40008011608 */
[----:B------:R-:W-:Y:S02]  /*1e6f0*/  UIADD3 UR12, -UR12, URZ, URZ ;  /* 0x0000003f0c0c7290 */ /* 0x000fe4000fffe13f */
[----:B------:R-:W-:Y:S01]  /*1e700*/  USHF.R.U64 UR17, UR15, UR21, UR8 ;  /* 0x000000150f117299 */ /* 0x000fe20008001208 */
[----:B------:R-:W-:Y:S01]  /*1e710*/  UMOV UR19, 0x1 ;  /* 0x0000000100137882 */ /* 0x000fe20000000000 */
[----:B------:R-:W-:Y:S01]  /*1e720*/  ULDC UR13, c[0x0][0x144] ;  /* 0x00005100000d7ab9 */ /* 0x000fe20000000800 */
[----:B------:R-:W-:Y:S01]  /*1e730*/  ULDC UR7, c[0x0][0x600] ;  /* 0x0001800000077ab9 */ /* 0x000fe20000000800 */
[----:B------:R-:W-:-:S02]  /*1e740*/  USHF.L.U32 UR24, UR19, UR21, URZ ;  /* 0x0000001513187299 */ /* 0x000fc4000800063f */
[----:B------:R-:W-:Y:S02]  /*1e750*/  USHF.R.U32.HI UR8, URZ, UR21, UR8 ;  /* 0x000000153f087299 */ /* 0x000fe40008011608 */
[----:B------:R-:W-:Y:S02]  /*1e760*/  UIMAD UR21, UR13, UR12, UR6 ;  /* 0x0000000c0d1572a4 */ /* 0x000fe4000f8e0206 */
[----:B------:R-:W-:Y:S02]  /*1e770*/  UIADD3 UR20, UR7, -0x1, URZ ;  /* 0xffffffff07147890 */ /* 0x000fe4000fffe03f */
[----:B------:R-:W-:Y:S01]  /*1e780*/  UIADD3 UR19, -UR14, URZ, URZ ;  /* 0x0000003f0e137290 */ /* 0x000fe2000fffe13f */
        /* <DEDUP_REMOVED lines=17> */
.L_x_550:
[----:B------:R-:W-:Y:S01]  /*1e8a0*/  UISETP.NE.AND UP0, UPT, UR55, URZ, UPT ;  /* 0x0000003f3700728c */ /* 0x000fe2000bf05270 */
[----:B------:R-:W-:Y:S01]  /*1e8b0*/  MOV R0, 0x1 ;  /* 0x0000000100007802 */ /* 0x000fe20000000f00 */
[----:B------:R-:W-:Y:S02]  /*1e8c0*/  USHF.R.U64 UR4, UR6, UR22, UR8 ;  /* 0x0000001606047299 */ /* 0x000fe40008001208 */
[----:B------:R-:W-:Y:S02]  /*1e8d0*/  ULOP3.LUT UR43, UR15, UR43, URZ, 0xc0, !UPT ;  /* 0x0000002b0f2b7292 */ /* 0x000fe4000f8ec03f */
[----:B------:R-:W-:Y:S02]  /*1e8e0*/  UIADD3 UR5, -UR4, URZ, URZ ;  /* 0x0000003f04057290 */ /* 0x000fe4000fffe13f */
[----:B------:R-:W-:Y:S02]  /*1e8f0*/  UIMAD UR43, UR24, UR4, UR43 ;  /* 0x00000004182b72a4 */ /* 0x000fe4000f8e022b */
[----:B------:R-:W-:-:S02]  /*1e900*/  ULOP3.LUT UR16, UR16, UR20, URZ, 0xc0, !UPT ;  /* 0x0000001410107292 */ /* 0x000fc4000f8ec03f */
[----:B------:R-:W-:Y:S02]  /*1e910*/  @UP0 UIMAD UR21, UR25, UR19, UR18 ;  /* 0x00000013191502a4 */ /* 0x000fe4000f8e0212 */
[----:B------:R-:W-:-:S03]  /*1e920*/  UIMAD UR4, UR5, UR23, UR17 ;  /* 0x00000017050472a4 */ /* 0x000fc6000f8e0211 */
[----:B------:R-:W-:Y:S01]  /*1e930*/  ULDC UR5, c[0x0][0x610] ;  /* 0x0001840000057ab9 */ /* 0x000fe20000000800 */
[----:B------:R-:W-:Y:S02]  /*1e940*/  UIMAD UR4, UR4, UR7, UR16 ;  /* 0x00000007040472a4 */ /* 0x000fe4000f8e0210 */
[----:B------:R-:W-:-:S04]  /*1e950*/  UIMAD UR43, UR43, UR5, UR21 ;  /* 0x000000052b2b72a4 */ /* 0x000fc8000f8e0215 */
[----:B------:R-:W-:Y:S02]  /*1e960*/  USEL UR41, UR4, UR43, !UP0 ;  /* 0x0000002b04297287 */ /* 0x000fe4000c000000 */
[----:B------:R-:W-:-:S12]  /*1e970*/  USEL UR43, UR43, UR4, !UP0 ;  /* 0x000000042b2b7287 */ /* 0x000fd8000c000000 */
.L_x_548:
[----:B------:R-:W-:-:S13]  /*1e980*/  LOP3.LUT P0, RZ, R0, 0xff, RZ, 0xc0, !PT ;  /* 0x000000ff00ff7812 */ /* 0x000fda000780c0ff */
[----:B------:R-:W-:Y:S05]  /*1e990*/  @P0 BRA `(.L_x_551) ;  /* 0xfffffe2400d40947 */ /* 0x000fea000383ffff */
[----:B------:R-:W-:Y:S05]  /*1e9a0*/  EXIT ;  /* 0x000000000000794d */ /* 0x000fea0003800000 */
.L_x_3:
[----:B------:R-:W2:Y:S04]  /*1e9b0*/  LDL R4, [R1+0x204] ;  /* 0x0002040001047983 */ /* 0x000ea80000100800 */
[----:B------:R-:W3:Y:S01]  /*1e9c0*/  LDL R3, [R1+0x200] ;  /* 0x0002000001037983 */ /* 0x000ee20000100800 */
[----:B------:R-:W-:Y:S01]  /*1e9d0*/  IMAD.MOV.U32 R2, RZ, RZ, -0x1 ;  /* 0xffffffffff027424 */ /* 0x000fe200078e00ff */
[----:B------:R-:W-:Y:S01]  /*1e9e0*/  ULDC.64 UR8, c[0x0][0x650] ;  /* 0x0001940000087ab9 */ /* 0x000fe20000000a00 */
[----:B------:R-:W-:Y:S01]  /*1e9f0*/  PRMT R0, RZ, 0x7610, R0 ;  /* 0x00007610ff007816 */ /* 0x000fe20000000000 */
[----:B------:R-:W-:Y:S01]  /*1ea00*/  IMAD.MOV.U32 R16, RZ, RZ, -0x1 ;  /* 0xffffffffff107424 */ /* 0x000fe200078e00ff */
[----:B------:R-:W-:Y:S01]  /*1ea10*/  MOV R17, 0xffffffff ;  /* 0xffffffff00117802 */ /* 0x000fe20000000f00 */
[----:B------:R1:W-:Y:S01]  /*1ea20*/  STL [R1+0x48], R2 ;  /* 0x0000480201007387 */ /* 0x0003e20000100800 */
[----:B--2---:R-:W-:-:S04]  /*1ea30*/  ISETP.GE.U32.AND P0, PT, R4, UR8, PT ;  /* 0x0000000804007c0c */ /* 0x004fc8000bf06070 */
[----:B---3--:R-:W-:-:S13]  /*1ea40*/  ISETP.GE.U32.AND.EX P0, PT, R3, UR9, PT, P0 ;  /* 0x0000000903007c0c */ /* 0x008fda000bf06100 */
[----:B-1----:R-:W-:Y:S05]  /*1ea50*/  @P0 BRA `(.L_x_552) ;  /* 0x0000000400900947 */ /* 0x002fea0003800000 */
[----:B------:R-:W-:Y:S01]  /*1ea60*/  I2FP.F32.U32 R0, UR4 ;  /* 0x0000000400007c45 */ /* 0x000fe20008201000 */
[----:B0-----:R-:W-:Y:S01]  /*1ea70*/  ULDC.64 UR16, c[0x0][0x628] ;  /* 0x00018a0000107ab9 */ /* 0x001fe20000000a00 */
        /* <DEDUP_REMOVED lines=24> */
.L_x_553:
        /* <DEDUP_REMOVED lines=24> */
[----:B------:R-:W-:Y:S01]  /*1ed80*/  UMOV UR19, 0x1 ;  /* 0x0000000100137882 */ /* 0x000fe20000000000 */
[----:B------:R-:W-:Y:S01]  /*1ed90*/  ULDC UR20, c[0x0][0x608] ;  /* 0x0001820000147ab9 */ /* 0x000fe20000000800 */
[----:B------:R-:W-:Y:S01]  /*1eda0*/  USHF.L.U32 UR26, UR19, UR23, URZ ;  /* 0x00000017131a7299 */ /* 0x000fe2000800063f */
[----:B------:R-:W-:Y:S01]  /*1edb0*/  ISETP.NE.AND.EX P0, PT, RZ, UR9, PT, P0 ;  /* 0x00000009ff007c0c */ /* 0x000fe2000bf05300 */
[----:B------:R-:W-:Y:S02]  /*1edc0*/  USHF.R.U64 UR19, UR18, UR20, UR11 ;  /* 0x0000001412137299 */ /* 0x000fe4000800120b */
[----:B------:R-:W-:Y:S02]  /*1edd0*/  USHF.R.U32.HI UR11, URZ, UR20, UR11 ;  /* 0x000000143f0b7299 */ /* 0x000fe4000801160b */
[----:B------:R-:W-:-:S02]  /*1ede0*/  UIADD3 UR15, -UR15, URZ, URZ ;  /* 0x0000003f0f0f7290 */ /* 0x000fc4000fffe13f */
[----:B------:R-:W-:Y:S01]  /*1edf0*/  USHF.R.U64 UR20, UR19, UR23, UR11 ;  /* 0x0000001713147299 */ /* 0x000fe2000800120b */
[----:B------:R-:W-:Y:S01]  /*1ee00*/  ULDC UR16, c[0x0][0x144] ;  /* 0x0000510000107ab9 */ /* 0x000fe20000000800 */
[----:B------:R-:W-:Y:S01]  /*1ee10*/  ULDC UR6, c[0x0][0x600] ;  /* 0x0001800000067ab9 */ /* 0x000fe20000000800 */
[----:B------:R-:W-:Y:S02]  /*1ee20*/  USHF.R.U32.HI UR11, URZ, UR23, UR11 ;  /* 0x000000173f0b7299 */ /* 0x000fe4000801160b */
[----:B------:R-:W-:Y:S02]  /*1ee30*/  UIMAD UR23, UR16, UR15, UR4 ;  /* 0x0000000f101772a4 */ /* 0x000fe4000f8e0204 */
[----:B------:R-:W-:Y:S02]  /*1ee40*/  UIADD3 UR22, UR6, -0x1, URZ ;  /* 0xffffffff06167890 */ /* 0x000fe4000fffe03f */
[----:B------:R-:W-:Y:S02]  /*1ee50*/  ULOP3.LUT UR27, URZ, UR13, URZ, 0x33, !UPT ;  /* 0x0000000d3f1b7292 */ /* 0x000fe4000f8e333f */
        /* <DEDUP_REMOVED lines=18> */
.L_x_554:
[----:B------:R-:W-:Y:S01]  /*1ef80*/  UISETP.NE.AND UP0, UPT, UR55, URZ, UPT ;  /* 0x0000003f3700728c */ /* 0x000fe2000bf05270 */
[----:B------:R-:W-:Y:S01]  /*1ef90*/  IMAD.U32 R2, RZ, RZ, UR5 ;  /* 0x00000005ff027e24 */ /* 0x000fe2000f8e00ff */
[----:B------:R-:W-:Y:S01]  /*1efa0*/  USHF.R.U64 UR8, UR4, UR24, UR11 ;  /* 0x0000001804087299 */ /* 0x000fe2000800120b */
[----:B------:R-:W-:Y:S01]  /*1efb0*/  MOV R0, 0x1 ;  /* 0x0000000100007802 */ /* 0x000fe20000000f00 */
[----:B------:R-:W-:Y:S02]  /*1efc0*/  ULOP3.LUT UR4, UR19, UR27, URZ, 0xc0, !UPT ;  /* 0x0000001b13047292 */ /* 0x000fe4000f8ec03f */
[----:B------:R1:W-:Y:S01]  /*1efd0*/  STL [R1+0x48], R2 ;  /* 0x0000480201007387 */ /* 0x0003e20000100800 */
[----:B------:R-:W-:Y:S02]  /*1efe0*/  ULOP3.LUT UR18, UR18, UR22, URZ, 0xc0, !UPT ;  /* 0x0000001612127292 */ /* 0x000fe4000f8ec03f */
[----:B------:R-:W-:Y:S02]  /*1eff0*/  UIMAD UR4, UR26, UR8, UR4 ;  /* 0x000000081a0472a4 */ /* 0x000fe4000f8e0204 */
[----:B------:R-:W-:-:S02]  /*1f000*/  @UP0 UIMAD UR23, UR28, UR21, UR7 ;  /* 0x000000151c1702a4 */ /* 0x000fc4000f8e0207 */
[----:B------:R-:W-:-:S03]  /*1f010*/  UIADD3 UR7, -UR8, URZ, URZ ;  /* 0x0000003f08077290 */ /* 0x000fc6000fffe13f */
[----:B------:R-:W-:Y:S01]  /*1f020*/  ULDC UR8, c[0x0][0x610] ;  /* 0x0001840000087ab9 */ /* 0x000fe20000000800 */
[----:B------:R-:W-:Y:S02]  /*1f030*/  UIMAD UR7, UR7, UR25, UR20 ;  /* 0x00000019070772a4 */ /* 0x000fe4000f8e0214 */
[----:B------:R-:W-:Y:S02]  /*1f040*/  UIMAD UR4, UR4, UR8, UR23 ;  /* 0x00000008040472a4 */ /* 0x000fe4000f8e0217 */
[----:B------:R-:W-:-:S04]  /*1f050*/  UIMAD UR7, UR7, UR6, UR18 ;  /* 0x00000006070772a4 */ /* 0x000fc8000f8e0212 */
[----:B------:R-:W-:Y:S02]  /*1f060*/  USEL UR6, UR7, UR4, !UP0 ;  /* 0x0000000407067287 */ /* 0x000fe4000c000000 */
[----:B------:R-:W-:-:S04]  /*1f070*/  USEL UR4, UR4, UR7, !UP0 ;  /* 0x0000000704047287 */ /* 0x000fc8000c000000 */
[----:B------:R-:W-:Y:S02]  /*1f080*/  MOV R17, UR6 ;  /* 0x0000000600117c02 */ /* 0x000fe40008000f00 */
[----:B-1----:R-:W-:-:S07]  /*1f090*/  IMAD.U32 R16, RZ, RZ, UR4 ;  /* 0x00000004ff107e24 */ /* 0x002fce000f8e00ff */
.L_x_552:
[----:B------:R-:W-:-:S08]  /*1f0a0*/  NOP ;  /* 0x0000000000007918 */ /* 0x000fd00000000000 */
[----:B0-----:R-:W0:-:S00]  /*1f0b0*/  USETMAXREG.DEALLOC.CTAPOOL 0x18 ;  /* 0x00000018000079c8 */ /* 0x001e0000080e0500 */
[----:B------:R-:W-:-:S13]  /*1f0c0*/  ISETP.NE.AND P0, PT, RZ, UR10, PT ;  /* 0x0000000aff007c0c */ /* 0x000fda000bf05270 */
[----:B------:R-:W-:Y:S05]  /*1f0d0*/  @P0 EXIT ;  /* 0x000000000000094d */ /* 0x000fea0003800000 */
[----:B0-----:R-:W-:Y:S01]  /*1f0e0*/  LOP3.LUT P0, RZ, R0, 0xff, RZ, 0xc0, !PT ;  /* 0x000000ff00ff7812 */ /* 0x001fe2000780c0ff */
[----:B------:R0:W-:Y:S01]  /*1f0f0*/  STL [R1+0x58], RZ ;  /* 0x000058ff01007387 */ /* 0x0001e20000100800 */
[----:B------:R-:W-:-:S05]  /*1f100*/  MOV R0, 0x1 ;  /* 0x0000000100007802 */ /* 0x000fca0000000f00 */
[----:B------:R0:W-:Y:S06]  /*1f110*/  STL [R1+0x50], R0 ;  /* 0x0000500001007387 */ /* 0x0001ec0000100800 */
[----:B------:R-:W-:Y:S05]  /*1f120*/  @!P0 BRA `(.L_x_555) ;  /* 0x0000001c003c8947 */ /* 0x000fea0003800000 */
[----:B------:R-:W1:Y:S01]  /*1f130*/  S2R R3, SR_TID.X ;  /* 0x0000000000037919 */ /* 0x000e620000002100 */
[----:B0-----:R-:W-:Y:S01]  /*1f140*/  IMAD.MOV.U32 R0, RZ, RZ, 0x1 ;  /* 0x00000001ff007424 */ /* 0x001fe200078e00ff */
[----:B------:R-:W-:Y:S01]  /*1f150*/  ULDC UR5, c[0x0][0x28c] ;  /* 0x0000a30000057ab9 */ /* 0x000fe20000000800 */
[----:B------:R-:W-:Y:S01]  /*1f160*/  ULDC UR37, c[0x0][0x658] ;  /* 0x0001960000257ab9 */ /* 0x000fe20000000800 */
[----:B------:R-:W-:Y:S01]  /*1f170*/  UMOV UR6, 0xffffffff ;  /* 0xffffffff00067882 */ /* 0x000fe20000000000 */
[----:B------:R-:W-:Y:S01]  /*1f180*/  UIADD3 UR7, UR5, 0x1f, URZ ;  /* 0x0000001f05077890 */ /* 0x000fe2000fffe03f */
[----:B------:R-:W-:Y:S01]  /*1f190*/  PRMT R2, R0, 0x7610, R2 ;  /* 0x0000761000027816 */ /* 0x000fe20000000002 */
[----:B------:R-:W-:Y:S01]  /*1f1a0*/  UMOV UR8, 0x1 ;  /* 0x0000000100087882 */ /* 0x000fe20000000000 */
[----:B------:R-:W-:Y:S01]  /*1f1b0*/  MOV R0, 0x1 ;  /* 0x0000000100007802 */ /* 0x000fe20000000f00 */
[----:B------:R-:W-:Y:S01]  /*1f1c0*/  USHF.L.U32 UR6, UR6, UR37, URZ ;  /* 0x0000002506067299 */ /* 0x000fe2000800063f */
[----:B------:R-:W-:Y:S01]  /*1f1d0*/  BSSY B7, `(.L_x_555) ;  /* 0x00001c4000077945 */ /* 0x000fe20003800000 */
[----:B------:R-:W-:-:S02]  /*1f1e0*/  USHF.L.U32 UR37, UR8, UR37, URZ ;  /* 0x0000002508257299 */ /* 0x000fc4000800063f */
[----:B------:R-:W-:Y:S01]  /*1f1f0*/  USHF.R.S32.HI UR8, URZ, 0x1f, UR7 ;  /* 0x0000001f3f087899 */ /* 0x000fe20008011407 */
[----:B------:R-:W-:Y:S01]  /*1f200*/  ULDC UR4, c[0x0][0xc] ;  /* 0x0000030000047ab9 */ /* 0x000fe20000000800 */
[----:B------:R-:W-:Y:S02]  /*1f210*/  ULDC UR5, c[0x0][0x10] ;  /* 0x0000040000057ab9 */ /* 0x000fe40000000800 */
[----:B------:R-:W-:Y:S02]  /*1f220*/  ULEA.HI UR8, UR8, UR7, URZ, 0x5 ;  /* 0x0000000708087291 */ /* 0x000fe4000f8f283f */
[----:B------:R-:W-:Y:S02]  /*1f230*/  UIMAD.WIDE.U32 UR4, UR4, UR5, URZ ;  /* 0x00000005040472a5 */ /* 0x000fe4000f8e003f */
[----:B------:R-:W-:Y:S02]  /*1f240*/  ULOP3.LUT UR38, URZ, UR6, URZ, 0x33, !UPT ;  /* 0x000000063f267292 */ /* 0x000fe4000f8e333f */
[----:B------:R-:W-:Y:S01]  /*1f250*/  USHF.R.S32.HI UR45, URZ, 0x5, UR8 ;  /* 0x000000053f2d7899 */ /* 0x000fe20008011408 */
[----:B------:R-:W-:Y:S01]  /*1f260*/  ULDC UR6, c[0x0][0x14] ;  /* 0x0000050000067ab9 */ /* 0x000fe20000000800 */
[----:B------:R-:W-:Y:S01]  /*1f270*/  ULDC UR39, c[0x0][0x600] ;  /* 0x0001800000277ab9 */ /* 0x000fe20000000800 */
[----:B------:R-:W-:-:S02]  /*1f280*/  UIMAD.WIDE.U32 UR58, UR4, UR6, URZ ;  /* 0x00000006043a72a5 */ /* 0x000fc4000f8e003f */
[----:B------:R-:W-:Y:S02]  /*1f290*/  UIMAD UR46, UR5, UR6, URZ ;  /* 0x00000006052e72a4 */ /* 0x000fe4000f8e023f */
[----:B------:R-:W-:Y:S01]  /*1f2a0*/  ULOP3.LUT UR47, UR54, 0x2, URZ, 0xfc, !UPT ;  /* 0x00000002362f7892 */ /* 0x000fe2000f8efc3f */
[C---:B-1----:R-:W-:Y:S01]  /*1f2b0*/  LOP3.LUT P1, RZ, R3.reuse, 0x7f, RZ, 0xc0, !PT ;  /* 0x0000007f03ff7812 */ /* 0x042fe2000782c0ff */
[----:B------:R-:W-:Y:S01]  /*1f2c0*/  UIADD3 UR39, UR39, -0x1, URZ ;  /* 0xffffffff27277890 */ /* 0x000fe2000fffe03f */
[----:B------:R-:W-:Y:S01]  /*1f2d0*/  LOP3.LUT P0, RZ, R3, 0x1f, RZ, 0xc0, !PT ;  /* 0x0000001f03ff7812 */ /* 0x000fe2000780c0ff */
[----:B------:R-:W-:Y:S02]  /*1f2e0*/  UIADD3 UR46, UR59, UR46, URZ ;  /* 0x0000002e3b2e7290 */ /* 0x000fe4000fffe03f */
[----:B------:R-:W-:Y:S01]  /*1f2f0*/  UIADD3 UR53, UR45, 0x1, URZ ;  /* 0x000000012d357890 */ /* 0x000fe2000fffe03f */
[----:B------:R-:W-:Y:S01]  /*1f300*/  PLOP3.LUT P0, PT, P0, P1, PT, 0x8a, 0x0 ;  /* 0x000000000000781c */ /* 0x000fe20000703172 */
[----:B------:R-:W-:-:S03]  /*1f310*/  ULDC.64 UR56, c[0x0][0x198] ;  /* 0x0000660000387ab9 */ /* 0x000fc60000000a00 */
[----:B------:R-:W-:-:S05]  /*1f320*/  P2R R3, PR, RZ, 0x1 ;  /* 0x00000001ff037803 */ /* 0x000fca0000000000 */
[----:B------:R0:W-:Y:S04]  /*1f330*/  STL [R1+0x4c], R3 ;  /* 0x00004c0301007387 */ /* 0x0001e80000100800 */
[----:B------:R0:W-:Y:S04]  /*1f340*/  STL.S16 [R1+0x5c], R2 ;  /* 0x00005c0201007387 */ /* 0x0001e80000100600 */
[----:B------:R0:W-:Y:S04]  /*1f350*/  STL [R1+0x58], RZ ;  /* 0x000058ff01007387 */ /* 0x0001e80000100800 */
[----:B------:R0:W-:Y:S02]  /*1f360*/  STL [R1+0x50], R0 ;  /* 0x0000500001007387 */ /* 0x0001e40000100800 */
.L_x_569:
[----:B------:R-:W-:-:S03]  /*1f370*/  UMOV UR4, 0xffffffff ;  /* 0xffffffff00047882 */ /* 0x000fc60000000000 */
[----:B------:R-:W-:Y:S05]  /*1f380*/  BRA.DIV UR4, `(.L_x_556) ;  /* 0x0000001e04ac7947 */ /* 0x000fea000b800000 */
[----:B------:R-:W-:-:S13]  /*1f390*/  ELECT P6, URZ, PT ;  /* 0x00000000003f782f */ /* 0x000fda00038c0000 */
.L_x_581:
[----:B------:R-:W-:Y:S04]  /*1f3a0*/  BSSY B6, `(.L_x_557) ;  /* 0x0000121000067945 */ /* 0x000fe80003800000 */
[----:B------:R-:W-:Y:S05]  /*1f3b0*/  @!P6 BRA `(.L_x_558) ;  /* 0x00000010007ce947 */ /* 0x000fea0003800000 */
[----:B0-----:R-:W0:Y:S01]  /*1f3c0*/  S2R R3, SR_CgaCtaId ;  /* 0x0000000000037919 */ /* 0x001e220000008800 */
[----:B------:R-:W-:-:S04]  /*1f3d0*/  MOV R0, 0x400 ;  /* 0x0000040000007802 */ /* 0x000fc80000000f00 */
[----:B0-----:R-:W-:-:S05]  /*1f3e0*/  LEA R18, R3, R0, 0x18 ;  /* 0x0000000003127211 */ /* 0x001fca00078ec0ff */
[----:B------:R0:W-:Y:S01]  /*1f3f0*/  STL [R1+0x54], R18 ;  /* 0x0000541201007387 */ /* 0x0001e20000100800 */
[----:B------:R-:W-:-:S05]  /*1f400*/  VIADD R0, R18, 0x800 ;  /* 0x0000080012007836 */ /* 0x000fca0000000000 */
[----:B------:R-:W-:-:S13]  /*1f410*/  LOP3.LUT P0, RZ, R0, 0x9f, RZ, 0xc0, !PT ;  /* 0x0000009f00ff7812 */ /* 0x000fda000780c0ff */
[----:B0-----:R-:W-:Y:S05]  /*1f420*/  @!P0 BRA `(.L_x_559) ;  /* 0x0000000000408947 */ /* 0x001fea0003800000 */
[----:B------:R-:W-:Y:S01]  /*1f430*/  MOV R2, 0x0 ;  /* 0x0000000000027802 */ /* 0x000fe20000000f00 */
[----:B------:R-:W-:Y:S01]  /*1f440*/  ULDC.64 UR4, c[0x4][0x70] ;  /* 0x01001c0000047ab9 */ /* 0x000fe20000000a00 */
[----:B------:R-:W-:Y:S01]  /*1f450*/  ULDC.64 UR6, c[0x4][0x78] ;  /* 0x01001e0000067ab9 */ /* 0x000fe20000000a00 */
[----:B------:R-:W-:Y:S01]  /*1f460*/  ULDC.64 UR8, c[0x4][0x8] ;  /* 0x0100020000087ab9 */ /* 0x000fe20000000a00 */
[----:B------:R-:W-:Y:S01]  /*1f470*/  MOV R4, UR4 ;  /* 0x0000000400047c02 */ /* 0x000fe20008000f00 */
[----:B------:R-:W-:Y:S01]  /*1f480*/  IMAD.U32 R5, RZ, RZ, UR5 ;  /* 0x00000005ff057e24 */ /* 0x000fe2000f8e00ff */
[----:B------:R-:W0:Y:S01]  /*1f490*/  LDC.64 R2, c[0x4][R2] ;  /* 0x0100000002027b82 */ /* 0x000e220000000a00 */
[----:B------:R-:W-:Y:S01]  /*1f4a0*/  MOV R6, UR6 ;  /* 0x0000000600067c02 */ /* 0x000fe20008000f00 */
[----:B------:R-:W-:Y:S01]  /*1f4b0*/  IMAD.U32 R7, RZ, RZ, UR7 ;  /* 0x00000007ff077e24 */ /* 0x000fe2000f8e00ff */
[----:B------:R-:W-:Y:S01]  /*1f4c0*/  MOV R10, UR8 ;  /* 0x00000008000a7c02 */ /* 0x000fe20008000f00 */
[----:B------:R-:W-:Y:S01]  /*1f4d0*/  IMAD.U32 R11, RZ, RZ, UR9 ;  /* 0x00000009ff0b7e24 */ /* 0x000fe2000f8e00ff */
[----:B------:R-:W-:Y:S01]  /*1f4e0*/  MOV R8, 0x70 ;  /* 0x0000007000087802 */ /* 0x000fe20000000f00 */
[----:B------:R-:W-:Y:S01]  /*1f4f0*/  IMAD.MOV.U32 R12, RZ, RZ, 0x1 ;  /* 0x00000001ff0c7424 */ /* 0x000fe200078e00ff */
[----:B------:R-:W-:-:S07]  /*1f500*/  MOV R13, RZ ;  /* 0x000000ff000d7202 */ /* 0x000fce0000000f00 */
[----:B------:R-:W-:-:S07]  /*1f510*/  LEPC R20, `(.L_x_559) ;  /* 0x000000001014794e */ /* 0x000fce0000000000 */
[----:B0-----:R-:W-:Y:S05]  /*1f520*/  CALL.ABS.NOINC R2 ;  /* 0x0000000002007343 */ /* 0x001fea0003c00000 */
.L_x_559:
[----:B------:R-:W-:-:S05]  /*1f530*/  VIADD R0, R18, 0x18800 ;  /* 0x0001880012007836 */ /* 0x000fca0000000000 */
[----:B------:R-:W-:-:S13]  /*1f540*/  LOP3.LUT P0, RZ, R0, 0x3ff, RZ, 0xc0, !PT ;  /* 0x000003ff00ff7812 */ /* 0x000fda000780c0ff */
[----:B------:R-:W-:Y:S05]  /*1f550*/  @!P0 BRA `(.L_x_560) ;  /* 0x0000000000408947 */ /* 0x000fea0003800000 */
        /* <DEDUP_REMOVED lines=16> */
.L_x_560:
[----:B------:R-:W0:Y:S02]  /*1f660*/  LDC R0, c[0x0][0x28c] ;  /* 0x0000a300ff007b82 */ /* 0x000e240000000800 */
[----:B0-----:R-:W-:-:S13]  /*1f670*/  ISETP.GE.AND P0, PT, R0, 0x1, PT ;  /* 0x000000010000780c */ /* 0x001fda0003f06270 */
[----:B------:R-:W-:Y:S05]  /*1f680*/  @!P0 BRA `(.L_x_558) ;  /* 0x0000000c00c88947 */ /* 0x000fea0003800000 */
[----:B------:R-:W-:Y:S01]  /*1f690*/  IMAD.SHL.U32 R0, R16, 0x100, RZ ;  /* 0x0000010010007824 */ /* 0x000fe200078e00ff */
[----:B------:R0:W5:Y:S01]  /*1f6a0*/  LDL R5, [R1+0x50] ;  /* 0x0000500001057983 */ /* 0x0001620000100800 */
[----:B------:R-:W-:Y:S01]  /*1f6b0*/  SHF.L.U32 R2, R17, 0x8, RZ ;  /* 0x0000000811027819 */ /* 0x000fe200000006ff */
[----:B------:R-:W-:Y:S01]  /*1f6c0*/  IMAD.MOV.U32 R3, RZ, RZ, RZ ;  /* 0x000000ffff037224 */ /* 0x000fe200078e00ff */
[----:B------:R-:W-:Y:S01]  /*1f6d0*/  MOV R4, UR53 ;  /* 0x0000003500047c02 */ /* 0x000fe20008000f00 */
[C---:B------:R-:W-:Y:S01]  /*1f6e0*/  VIADD R7, R0.reuse, 0x8 ;  /* 0x0000000800077836 */ /* 0x040fe20000000000 */
[C---:B------:R-:W-:Y:S01]  /*1f6f0*/  IADD3 R8, R0.reuse, 0x10, RZ ;  /* 0x0000001000087810 */ /* 0x040fe20007ffe0ff */
[C---:B------:R-:W-:Y:S01]  /*1f700*/  VIADD R9, R0.reuse, 0x18 ;  /* 0x0000001800097836 */ /* 0x040fe20000000000 */
[----:B------:R0:W5:Y:S04]  /*1f710*/  LDL R6, [R1+0x58] ;  /* 0x0000580001067983 */ /* 0x0001680000100800 */
[----:B------:R1:W-:Y:S04]  /*1f720*/  STL [R1+0x44], R7 ;  /* 0x0000440701007387 */ /* 0x0003e80000100800 */
[----:B------:R2:W-:Y:S04]  /*1f730*/  STL [R1+0x40], R8 ;  /* 0x0000400801007387 */ /* 0x0005e80000100800 */
[----:B------:R3:W-:Y:S01]  /*1f740*/  STL [R1+0x3c], R9 ;  /* 0x00003c0901007387 */ /* 0x0007e20000100800 */
[C---:B-1----:R-:W-:Y:S01]  /*1f750*/  IADD3 R7, R0.reuse, 0x20, RZ ;  /* 0x0000002000077810 */ /* 0x042fe20007ffe0ff */
[----:B--2---:R-:W-:-:S04]  /*1f760*/  VIADD R8, R0, 0x28 ;  /* 0x0000002800087836 */ /* 0x004fc80000000000 */
[----:B------:R1:W-:Y:S01]  /*1f770*/  STL [R1+0x38], R7 ;  /* 0x0000380701007387 */ /* 0x0003e20000100800 */
[----:B---3--:R-:W-:-:S03]  /*1f780*/  IADD3 R9, R0, 0x30, RZ ;  /* 0x0000003000097810 */ /* 0x008fc60007ffe0ff */
[----:B------:R2:W-:Y:S04]  /*1f790*/  STL [R1+0x34], R8 ;  /* 0x0000340801007387 */ /* 0x0005e80000100800 */
[----:B------:R3:W-:Y:S01]  /*1f7a0*/  STL [R1+0x30], R9 ;  /* 0x0000300901007387 */ /* 0x0007e20000100800 */
[C---:B-1----:R-:W-:Y:S01]  /*1f7b0*/  VIADD R7, R0.reuse, 0x38 ;  /* 0x0000003800077836 */ /* 0x042fe20000000000 */
[----:B--2---:R-:W-:-:S04]  /*1f7c0*/  IADD3 R8, R0, 0x40, RZ ;  /* 0x0000004000087810 */ /* 0x004fc80007ffe0ff */
[----:B------:R1:W-:Y:S01]  /*1f7d0*/  STL [R1+0x2c], R7 ;  /* 0x00002c0701007387 */ /* 0x0003e20000100800 */
[----:B---3--:R-:W-:-:S03]  /*1f7e0*/  VIADD R9, R0, 0x48 ;  /* 0x0000004800097836 */ /* 0x008fc60000000000 */
        /* <DEDUP_REMOVED lines=18> */
[----:B------:R2:W-:Y:S01]  /*1f910*/  STL [R1+0x4], R8 ;  /* 0x0000040801007387 */ /* 0x0005e20000100800 */
[C---:B------:R-:W-:Y:S01]  /*1f920*/  IADD3 R10, R0.reuse, 0xb0, RZ ;  /* 0x000000b0000a7810 */ /* 0x040fe20007ffe0ff */
[C---:B------:R-:W-:Y:S01]  /*1f930*/  VIADD R11, R0.reuse, 0xb8 ;  /* 0x000000b8000b7836 */ /* 0x040fe20000000000 */
[C---:B------:R-:W-:Y:S01]  /*1f940*/  IADD3 R12, R0.reuse, 0xc0, RZ ;  /* 0x000000c0000c7810 */ /* 0x040fe20007ffe0ff */
[----:B------:R3:W-:Y:S01]  /*1f950*/  STL [R1], R9 ;  /* 0x0000000901007387 */ /* 0x0007e20000100800 */
[C---:B------:R-:W-:Y:S01]  /*1f960*/  VIADD R13, R0.reuse, 0xc8 ;  /* 0x000000c8000d7836 */ /* 0x040fe20000000000 */
[C---:B------:R-:W-:Y:S01]  /*1f970*/  IADD3 R14, R0.reuse, 0xd0, RZ ;  /* 0x000000d0000e7810 */ /* 0x040fe20007ffe0ff */
[C---:B-1----:R-:W-:Y:S01]  /*1f980*/  VIADD R7, R0.reuse, 0x98 ;  /* 0x0000009800077836 */ /* 0x042fe20000000000 */
[C---:B------:R-:W-:Y:S01]  /*1f990*/  IADD3 R16, R0.reuse, 0xe0, RZ ;  /* 0x000000e000107810 */ /* 0x040fe20007ffe0ff */
[C---:B------:R-:W-:Y:S01]  /*1f9a0*/  VIADD R15, R0.reuse, 0xd8 ;  /* 0x000000d8000f7836 */ /* 0x040fe20000000000 */
[C---:B--2---:R-:W-:Y:S01]  /*1f9b0*/  IADD3 R8, R0.reuse, 0xa0, RZ ;  /* 0x000000a000087810 */ /* 0x044fe20007ffe0ff */
[C---:B------:R-:W-:Y:S01]  /*1f9c0*/  VIADD R17, R0.reuse, 0xe8 ;  /* 0x000000e800117836 */ /* 0x040fe20000000000 */
[C---:B------:R-:W-:Y:S01]  /*1f9d0*/  IADD3 R18, R0.reuse, 0xf0, RZ ;  /* 0x000000f000127810 */ /* 0x040fe20007ffe0ff */
[----:B------:R-:W-:-:S02]  /*1f9e0*/  VIADD R19, R0, 0xf8 ;  /* 0x000000f800137836 */ /* 0x000fc40000000000 */
[----:B0--3--:R-:W-:-:S07]  /*1f9f0*/  VIADD R9, R0, 0xa8 ;  /* 0x000000a800097836 */ /* 0x009fce0000000000 */
.L_x_564:
[----:B------:R0:W-:Y:S04]  /*1fa00*/  STL [R1+0x208], R0 ;  /* 0x0002080001007387 */ /* 0x0001e80000100800 */
[----:B0-----:R-:W2:Y:S01]  /*1fa10*/  LDL R0, [R1+0x54] ;  /* 0x0000540001007983 */ /* 0x001ea20000100800 */
[----:B-----5:R-:W-:Y:S02]  /*1fa20*/  SHF.L.U32 R21, R5, 0x1f, RZ ;  /* 0x0000001f05157819 */ /* 0x020fe400000006ff */
[----:B--2---:R-:W-:Y:S02]  /*1fa30*/  LEA R20, R6, R0, 0x3 ;  /* 0x0000000006147211 */ /* 0x004fe400078e18ff */
[----:B------:R0:W5:Y:S02]  /*1fa40*/  LDL.LU R0, [R1+0x208] ;  /* 0x0002080001007983 */ /* 0x0001640000300800 */
[----:B------:R-:W1:Y:S02]  /*1fa50*/  SYNCS.PHASECHK.TRANS64.TRYWAIT P0, [R20+URZ+0x18], R21 ;  /* 0x00001815140075a7 */ /* 0x000e64000800017f */
[----:B01----:R-:W-:Y:S05]  /*1fa60*/  @!P0 BRA `(.L_x_561) ;  /* 0x0000001800148947 */ /* 0x003fea0003800000 */
.L_x_582:
[----:B-----5:R1:W-:Y:S02]  /*1fa70*/  STL [R1+0x208], R0 ;  /* 0x0002080001007387 */ /* 0x0203e40000100800 */
[----:B-1----:R-:W1:Y:S02]  /*1fa80*/  S2R R0, SR_TID.X ;  /* 0x0000000000007919 */ /* 0x002e640000002100 */
[----:B-1----:R-:W-:Y:S02]  /*1fa90*/  LOP3.LUT P0, RZ, R0, 0x7f, RZ, 0xc0, !PT ;  /* 0x0000007f00ff7812 */ /* 0x002fe4000780c0ff */
[----:B------:R1:W5:Y:S01]  /*1faa0*/  LDL.LU R0, [R1+0x208] ;  /* 0x0002080001007983 */ /* 0x0003620000300800 */
[----:B------:R-:W-:-:S04]  /*1fab0*/  UPRMT UR4, UR47, 0x9910, URZ ;  /* 0x000099102f047896 */ /* 0x000fc8000800003f */
[----:B------:R-:W-:-:S06]  /*1fac0*/  UISETP.NE.AND UP0, UPT, UR4, 0x2, UPT ;  /* 0x000000020400788c */ /* 0x000fcc000bf05270 */
[----:B0-----:R-:W0:Y:S02]  /*1fad0*/  @!P0 LDC R21, c[0x0][0x500] ;  /* 0x00014000ff158b82 */ /* 0x001e240000000800 */
[----:B0-----:R1:W-:Y:S01]  /*1fae0*/  @!P0 SYNCS.ARRIVE.TRANS64 RZ, [R20+URZ], R21 ;  /* 0x0000001514ff89a7 */ /* 0x0013e2000800003f */
[----:B------:R-:W-:-:S13]  /*1faf0*/  PLOP3.LUT P0, PT, PT, PT, UP0, 0x80, 0x0 ;  /* 0x000000000000781c */ /* 0x000fda0003f0f008 */
[----:B-1----:R-:W-:Y:S05]  /*1fb00*/  @P0 BRA `(.L_x_562) ;  /* 0x0000000000040947 */ /* 0x002fea0003800000 */
[----:B------:R-:W-:Y:S01]  /*1fb10*/  BPT.TRAP 0x1 ;  /* 0x000000040000795c */ /* 0x000fe20000300000 */
.L_x_562:
[----:B-----5:R0:W-:Y:S04]  /*1fb20*/  STL [R1+0x208], R0 ;  /* 0x0002080001007387 */ /* 0x0201e80000100800 */
[----:B0-----:R-:W2:Y:S02]  /*1fb30*/  LDL R0, [R1+0x4c] ;  /* 0x00004c0001007983 */ /* 0x001ea40000100800 */
[----:B--2---:R-:W-:Y:S02]  /*1fb40*/  ISETP.NE.AND P0, PT, R0, RZ, PT ;  /* 0x000000ff0000720c */ /* 0x004fe40003f05270 */
[----:B------:R0:W5:Y:S11]  /*1fb50*/  LDL.LU R0, [R1+0x208] ;  /* 0x0002080001007983 */ /* 0x0001760000300800 */
[----:B0-----:R-:W-:Y:S05]  /*1fb60*/  @P0 BRA `(.L_x_563) ;  /* 0x0000000000040947 */ /* 0x001fea0003800000 */
[----:B------:R-:W-:Y:S01]  /*1fb70*/  BPT.TRAP 0x1 ;  /* 0x000000040000795c */ /* 0x000fe20000300000 */
.L_x_563:
[----:B------:R0:W-:Y:S04]  /*1fb80*/  STL [R1+0x214], R19 ;  /* 0x0002141301007387 */ /* 0x0001e80000100800 */
[----:B0-----:R-:W2:Y:S04]  /*1fb90*/  LDL R19, [R1+0x44] ;  /* 0x0000440001137983 */ /* 0x001ea80000100800 */
[----:B------:R0:W-:Y:S04]  /*1fba0*/  STL [R1+0x210], R2 ;  /* 0x0002100201007387 */ /* 0x0001e80000100800 */
[----:B0-----:R-:W3:Y:S04]  /*1fbb0*/  LDL R2, [R1+0x48] ;  /* 0x0000480001027983 */ /* 0x001ee80000100800 */
[----:B------:R0:W-:Y:S04]  /*1fbc0*/  STL [R1+0x20c], R4 ;  /* 0x00020c0401007387 */ /* 0x0001e80000100800 */
[----:B0-----:R-:W4:Y:S04]  /*1fbd0*/  LDL R4, [R1+0x40] ;  /* 0x0000400001047983 */ /* 0x001f280000100800 */
[----:B------:R0:W-:Y:S04]  /*1fbe0*/  STL [R1+0x208], R5 ;  /* 0x0002080501007387 */ /* 0x0001e80000100800 */
[----:B0-----:R-:W2:Y:S01]  /*1fbf0*/  LDL R5, [R1+0x54] ;  /* 0x0000540001057983 */ /* 0x001ea20000100800 */
[----:B------:R-:W-:-:S02]  /*1fc00*/  R2UR UR33, R20 ;  /* 0x00000000142172ca */ /* 0x000fc400000e0000 */
[----:B------:R-:W-:Y:S02]  /*1fc10*/  R2UR UR35, R3 ;  /* 0x00000000032372ca */ /* 0x000fe400000e0000 */
[----:B---3--:R-:W-:Y:S02]  /*1fc20*/  R2UR UR36, R2 ;  /* 0x00000000022472ca */ /* 0x008fe400000e0000 */
[----:B------:R-:W3:Y:S01]  /*1fc30*/  LDL R2, [R1+0x3c] ;  /* 0x00003c0001027983 */ /* 0x000ee20000100800 */
[----:B----4-:R-:W-:-:S03]  /*1fc40*/  R2UR UR10, R4 ;  /* 0x00000000040a72ca */ /* 0x010fc600000e0000 */
[----:B------:R-:W4:Y:S01]  /*1fc50*/  LDL R4, [R1+0x30] ;  /* 0x0000300001047983 */ /* 0x000f220000100800 */
[----:B--2---:R-:W-:-:S03]  /*1fc60*/  R2UR UR18, R19 ;  /* 0x00000000131272ca */ /* 0x004fc600000e0000 */
[----:B------:R-:W2:Y:S01]  /*1fc70*/  LDL R19, [R1+0x38] ;  /* 0x0000380001137983 */ /* 0x000ea20000100800 */
[----:B------:R-:W-:-:S03]  /*1fc80*/  IMAD R20, R6, 0x8000, R5 ;  /* 0x0000800006147824 */ /* 0x000fc600078e0205 */
[----:B------:R-:W2:Y:S02]  /*1fc90*/  LDL R5, [R1+0x34] ;  /* 0x0000340001057983 */ /* 0x000ea40000100800 */
[----:B------:R-:W-:Y:S02]  /*1fca0*/  R2UR UR4, R20 ;  /* 0x00000000140472ca */ /* 0x000fe400000e0000 */
[----:B---3--:R-:W-:Y:S02]  /*1fcb0*/  R2UR UR26, R2 ;  /* 0x00000000021a72ca */ /* 0x008fe400000e0000 */
[----:B------:R-:W3:Y:S01]  /*1fcc0*/  LDL R2, [R1+0x2c] ;  /* 0x00002c0001027983 */ /* 0x000ee20000100800 */
[----:B-----5:R-:W-:Y:S01]  /*1fcd0*/  R2UR UR34, R0 ;  /* 0x00000000002272ca */ /* 0x020fe200000e0000 */
[----:B------:R-:W-:-:S07]  /*1fce0*/  UIADD3 UR14, UP0, UR56, 0xf0, URZ ;  /* 0x000000f0380e7890 */ /* 0x000fce000ff1e03f */
[----:B------:R-:W-:Y:S02]  /*1fcf0*/  UIADD3 UR32, UR4, 0x800, URZ ;  /* 0x0000080004207890 */ /* 0x000fe4000fffe03f */
[----:B------:R-:W-:Y:S02]  /*1fd00*/  UIADD3.X UR15, URZ, UR57, URZ, UP0, !UPT ;  /* 0x000000393f0f7290 */ /* 0x000fe400087fe43f */
[----:B------:R-:W-:Y:S02]  /*1fd10*/  UIADD3 UR16, UR4, 0xc00, URZ ;  /* 0x00000c0004107890 */ /* 0x000fe4000fffe03f */
[----:B------:R-:W-:Y:S01]  /*1fd20*/  UIADD3 UR8, UR4, 0x1000, URZ ;  /* 0x0000100004087890 */ /* 0x000fe2000fffe03f */
[----:B------:R-:W-:Y:S01]  /*1fd30*/  UMOV UR6, 0x0 ;  /* 0x0000000000067882 */ /* 0x000fe20000000000 */
[----:B------:R-:W-:Y:S01]  /*1fd40*/  UMOV UR7, 0x10000000 ;  /* 0x1000000000077882 */ /* 0x000fe20000000000 */
[----:B------:R-:W-:Y:S01]  /*1fd50*/  UMOV UR17, UR33 ;  /* 0x0000002100117c82 */ /* 0x000fe20008000000 */
[----:B------:R-:W-:Y:S01]  /*1fd60*/  UMOV UR19, UR35 ;  /* 0x0000002300137c82 */ /* 0x000fe20008000000 */
[----:B------:R-:W-:Y:S01]  /*1fd70*/  UMOV UR20, UR36 ;  /* 0x0000002400147c82 */ /* 0x000fe20008000000 */
[----:B------:R-:W-:Y:S01]  /*1fd80*/  UTMALDG.3D [UR32], [UR14], desc[UR6] ;  /* 0x000006200e0075b4 */ /* 0x000fe20008011000 */
[----:B------:R-:W-:Y:S01]  /*1fd90*/  UMOV UR9, UR33 ;  /* 0x0000002100097c82 */ /* 0x000fe20008000000 */
[----:B------:R-:W-:Y:S01]  /*1fda0*/  UMOV UR11, UR35 ;  /* 0x00000023000b7c82 */ /* 0x000fe20008000000 */
[----:B------:R-:W-:Y:S01]  /*1fdb0*/  UMOV UR12, UR36 ;  /* 0x00000024000c7c82 */ /* 0x000fe20008000000 */
[----:B------:R4:W-:Y:S01]  /*1fdc0*/  UTMALDG.3D [UR16], [UR14], desc[UR6] ;  /* 0x000006100e0075b4 */ /* 0x0009e20008011000 */
[----:B------:R3:W-:Y:S01]  /*1fdd0*/  UTMALDG.3D [UR8], [UR14], desc[UR6] ;  /* 0x000006080e0075b4 */ /* 0x0007e20008011000 */
[----:B----4-:R-:W-:-:S02]  /*1fde0*/  R2UR UR18, R4 ;  /* 0x00000000041272ca */ /* 0x010fc400000e0000 */
[----:B------:R-:W4:Y:S01]  /*1fdf0*/  LDL R4, [R1+0x28] ;  /* 0x0000280001047983 */ /* 0x000f220000100800 */
[----:B--2---:R-:W-:Y:S02]  /*1fe00*/  R2UR UR34, R19 ;  /* 0x00000000132272ca */ /* 0x004fe400000e0000 */
[----:B------:R-:W-:Y:S01]  /*1fe10*/  R2UR UR50, R5 ;  /* 0x00000000053272ca */ /* 0x000fe200000e0000 */
[----:B------:R-:W2:Y:S04]  /*1fe20*/  LDL R19, [R1+0x24] ;  /* 0x0000240001137983 */ /* 0x000ea80000100800 */
[----:B------:R-:W2:Y:S01]  /*1fe30*/  LDL R5, [R1+0x20] ;  /* 0x0000200001057983 */ /* 0x000ea20000100800 */
[----:B---3--:R-:W-:-:S03]  /*1fe40*/  R2UR UR10, R2 ;  /* 0x00000000020a72ca */ /* 0x008fc600000e0000 */
[----:B------:R-:W3:Y:S01]  /*1fe50*/  LDL R2, [R1+0x1c] ;  /* 0x00001c0001027983 */ /* 0x000ee20000100800 */
[----:B------:R-:W-:Y:S02]  /*1fe60*/  UIADD3 UR24, UR4, 0x1400, URZ ;  /* 0x0000140004187890 */ /* 0x000fe4000fffe03f */
[----:B------:R-:W-:Y:S02]  /*1fe70*/  UIADD3 UR32, UR4, 0x1800, URZ ;  /* 0x0000180004207890 */ /* 0x000fe4000fffe03f */
[----:B------:R-:W-:Y:S02]  /*1fe80*/  UIADD3 UR48, UR4, 0x1c00, URZ ;  /* 0x00001c0004307890 */ /* 0x000fe4000fffe03f */
[----:B------:R-:W-:Y:S01]  /*1fe90*/  UIADD3 UR16, UR4, 0x2000, URZ ;  /* 0x0000200004107890 */ /* 0x000fe2000fffe03f */
[----:B------:R-:W-:Y:S01]  /*1fea0*/  UMOV UR25, UR33 ;  /* 0x0000002100197c82 */ /* 0x000fe20008000000 */
[----:B------:R-:W-:Y:S01]  /*1feb0*/  UMOV UR27, UR35 ;  /* 0x00000023001b7c82 */ /* 0x000fe20008000000 */
[----:B------:R-:W-:Y:S01]  /*1fec0*/  UMOV UR28, UR36 ;  /* 0x00000024001c7c82 */ /* 0x000fe20008000000 */
[----:B------:R-:W-:Y:S01]  /*1fed0*/  UMOV UR49, UR33 ;  /* 0x0000002100317c82 */ /* 0x000fe20008000000 */
[----:B------:R4:W-:Y:S01]  /*1fee0*/  UTMALDG.3D [UR24], [UR14], desc[UR6] ;  /* 0x000006180e0075b4 */ /* 0x0009e20008011000 */
[----:B------:R-:W-:Y:S01]  /*1fef0*/  UMOV UR51, UR35 ;  /* 0x0000002300337c82 */ /* 0x000fe20008000000 */
[----:B------:R-:W-:Y:S01]  /*1ff00*/  UMOV UR52, UR36 ;  /* 0x0000002400347c82 */ /* 0x000fe20008000000 */
[----:B------:R0:W-:Y:S01]  /*1ff10*/  UTMALDG.3D [UR32], [UR14], desc[UR6] ;  /* 0x000006200e0075b4 */ /* 0x0001e20008011000 */
[----:B------:R-:W-:Y:S01]  /*1ff20*/  UTMALDG.3D [UR48], [UR14], desc[UR6] ;  /* 0x000006300e0075b4 */ /* 0x000fe20008011000 */
[----:B------:R3:W-:Y:S01]  /*1ff30*/  UTMALDG.3D [UR16], [UR14], desc[UR6] ;  /* 0x000006100e0075b4 */ /* 0x0007e20008011000 */
[----:B----4-:R-:W-:-:S02]  /*1ff40*/  R2UR UR26, R4 ;  /* 0x00000000041a72ca */ /* 0x010fc400000e0000 */
[----:B------:R-:W4:Y:S01]  /*1ff50*/  LDL R4, [R1+0x18] ;  /* 0x0000180001047983 */ /* 0x000f220000100800 */
[----:B--2---:R-:W-:-:S03]  /*1ff60*/  R2UR UR42, R19 ;  /* 0x00000000132a72ca */ /* 0x004fc600000e0000 */
[----:B------:R-:W2:Y:S01]  /*1ff70*/  LDL R19, [R1+0x10] ;  /* 0x0000100001137983 */ /* 0x000ea20000100800 */
[----:B0-----:R-:W-:-:S03]  /*1ff80*/  R2UR UR34, R5 ;  /* 0x00000000052272ca */ /* 0x001fc600000e0000 */
[----:B------:R-:W2:Y:S01]  /*1ff90*/  LDL R5, [R1+0xc] ;  /* 0x00000c0001057983 */ /* 0x000ea20000100800 */
[----:B---3--:R-:W-:-:S03]  /*1ffa0*/  R2UR UR18, R2 ;  /* 0x00000000021272ca */ /* 0x008fc600000e0000 */
[----:B------:R-:W3:Y:S01]  /*1ffb0*/  LDL R2, [R1+0x14] ;  /* 0x0000140001027983 */ /* 0x000ee20000100800 */
[----:B------:R-:W-:Y:S02]  /*1ffc0*/  UIADD3 UR8, UR4, 0x2400, URZ ;  /* 0x0000240004087890 */ /* 0x000fe4000fffe03f */
[----:B------:R-:W-:-:S07]  /*1ffd0*/  UIADD3 UR24, UR4, 0x2800, URZ ;  /* 0x0000280004187890 */ /* 0x000fce000fffe03f */
[----:B------:R4:W-:Y:S02]  /*1ffe0*/  UTMALDG.3D [UR8], [UR14], desc[UR6] ;  /* 0x000006080e0075b4 */ /* 0x0009e40008011000 */
[----:B------:R-:W-:Y:S01]  /*1fff0*/  UTMALDG.3D [UR24], [UR14], desc[UR6] ;  /* 0x000006180e0075b4 */ /* 0x000fe20008011000 */
[----:B------:R-:W-:Y:S01]  /*20000*/  UIADD3 UR40, UR4, 0x2c00, URZ ;  /* 0x00002c0004287890 */ /* 0x000fe2000fffe03f */
[----:B------:R-:W-:Y:S01]  /*20010*/  UMOV UR41, UR33 ;  /* 0x0000002100297c82 */ /* 0x000fe20008000000 */
[----:B------:R-:W-:Y:S01]  /*20020*/  UMOV UR43, UR35 ;  /* 0x00000023002b7c82 */ /* 0x000fe20008000000 */
[----:B------:R-:W-:-:S06]  /*20030*/  UMOV UR44, UR36 ;  /* 0x00000024002c7c82 */ /* 0x000fcc0008000000 */
[----:B------:R0:W-:Y:S01]  /*20040*/  UTMALDG.3D [UR40], [UR14], desc[UR6] ;  /* 0x000006280e0075b4 */ /* 0x0001e20008011000 */
[----:B----4-:R-:W-:Y:S02]  /*20050*/  R2UR UR10, R4 ;  /* 0x00000000040a72ca */ /* 0x010fe400000e0000 */
[----:B------:R-:W4:Y:S01]  /*20060*/  LDL R4, [R1+0x4] ;  /* 0x0000040001047983 */ /* 0x000f220000100800 */
[----:B--2---:R-:W-:Y:S02]  /*20070*/  R2UR UR50, R19 ;  /* 0x00000000133272ca */ /* 0x004fe400000e0000 */
[----:B0-----:R-:W-:Y:S02]  /*20080*/  R2UR UR42, R5 ;  /* 0x00000000052a72ca */ /* 0x001fe400000e0000 */
[----:B---3--:R-:W-:Y:S02]  /*20090*/  R2UR UR26, R2 ;  /* 0x00000000021a72ca */ /* 0x008fe400000e0000 */
[----:B------:R-:W2:Y:S04]  /*200a0*/  LDL R2, [R1+0x8] ;  /* 0x0000080001027983 */ /* 0x000ea80000100800 */
[----:B------:R-:W3:Y:S04]  /*200b0*/  LDL.LU R19, [R1+0x214] ;  /* 0x0002140001137983 */ /* 0x000ee80000300800 */
[----:B------:R-:W3:Y:S01]  /*200c0*/  LDL R5, [R1] ;  /* 0x0000000001057983 */ /* 0x000ee20000100800 */
[----:B------:R-:W-:-:S02]  /*200d0*/  UIADD3 UR32, UR4, 0x3000, URZ ;  /* 0x0000300004207890 */ /* 0x000fc4000fffe03f */
[----:B------:R-:W-:Y:S02]  /*200e0*/  UIADD3 UR16, UR4, 0x3400, URZ ;  /* 0x0000340004107890 */ /* 0x000fe4000fffe03f */
[----:B------:R-:W-:-:S05]  /*200f0*/  UIADD3 UR8, UR4, 0x3800, URZ ;  /* 0x0000380004087890 */ /* 0x000fca000fffe03f */
[----:B------:R-:W-:Y:S02]  /*20100*/  UTMALDG.3D [UR32], [UR14], desc[UR6] ;  /* 0x000006200e0075b4 */ /* 0x000fe40008011000 */
[----:B------:R-:W-:Y:S02]  /*20110*/  UTMALDG.3D [UR16], [UR14], desc[UR6] ;  /* 0x000006100e0075b4 */ /* 0x000fe40008011000 */
[----:B------:R4:W-:Y:S02]  /*20120*/  UTMALDG.3D [UR8], [UR14], desc[UR6] ;  /* 0x000006080e0075b4 */ /* 0x0009e40008011000 */
[----:B----4-:R-:W-:Y:S02]  /*20130*/  R2UR UR10, R4 ;  /* 0x00000000040a72ca */ /* 0x010fe400000e0000 */
[----:B--2---:R-:W-:Y:S02]  /*20140*/  R2UR UR18, R2 ;  /* 0x00000000021272ca */ /* 0x004fe400000e0000 */
[----:B------:R-:W2:Y:S04]  /*20150*/  LDL.LU R2, [R1+0x210] ;  /* 0x0002100001027983 */ /* 0x000ea80000300800 */
[----:B------:R-:W4:Y:S01]  /*20160*/  LDL.LU R4, [R1+0x20c] ;  /* 0x00020c0001047983 */ /* 0x000f220000300800 */
[----:B---3--:R-:W-:-:S03]  /*20170*/  R2UR UR34, R5 ;  /* 0x00000000052272ca */ /* 0x008fc600000e0000 */
[----:B------:R-:W3:Y:S01]  /*20180*/  LDL.LU R5, [R1+0x208] ;  /* 0x0002080001057983 */ /* 0x000ee20000300800 */
[----:B------:R-:W-:Y:S02]  /*20190*/  UIADD3 UR24, UR4, 0x3c00, URZ ;  /* 0x00003c0004187890 */ /* 0x000fe4000fffe03f */
[----:B------:R-:W-:Y:S02]  /*201a0*/  UIADD3 UR48, UR4, 0x4000, URZ ;  /* 0x0000400004307890 */ /* 0x000fe4000fffe03f */
[----:B------:R-:W-:Y:S02]  /*201b0*/  UIADD3 UR40, UR4, 0x4400, URZ ;  /* 0x0000440004287890 */ /* 0x000fe4000fffe03f */
[----:B------:R-:W-:Y:S02]  /*201c0*/  UIADD3 UR16, UR4, 0x4800, URZ ;  /* 0x0000480004107890 */ /* 0x000fe4000fffe03f */
[----:B------:R-:W-:Y:S01]  /*201d0*/  UIADD3 UR8, UR4, 0x4c00, URZ ;  /* 0x00004c0004087890 */ /* 0x000fe2000fffe03f */
[----:B------:R0:W-:Y:S01]  /*201e0*/  UTMALDG.3D [UR24], [UR14], desc[UR6] ;  /* 0x000006180e0075b4 */ /* 0x0001e20008011000 */
[----:B------:R-:W-:Y:S01]  /*201f0*/  UIADD3 UR32, UR4, 0x5000, URZ ;  /* 0x0000500004207890 */ /* 0x000fe2000fffe03f */
[----:B------:R1:W-:Y:S02]  /*20200*/  UTMALDG.3D [UR48], [UR14], desc[UR6] ;  /* 0x000006300e0075b4 */ /* 0x0003e40008011000 */
[----:B------:R1:W-:Y:S01]  /*20210*/  UTMALDG.3D [UR40], [UR14], desc[UR6] ;  /* 0x000006280e0075b4 */ /* 0x0003e20008011000 */
[----:B0-----:R-:W-:Y:S01]  /*20220*/  R2UR UR26, R7 ;  /* 0x00000000071a72ca */ /* 0x001fe200000e0000 */
[----:B------:R0:W-:Y:S01]  /*20230*/  UTMALDG.3D [UR16], [UR14], desc[UR6] ;  /* 0x000006100e0075b4 */ /* 0x0001e20008011000 */
[----:B------:R-:W-:Y:S01]  /*20240*/  UIADD3 UR24, UR4, 0x5400, URZ ;  /* 0x0000540004187890 */ /* 0x000fe2000fffe03f */
[----:B-1----:R-:W-:Y:S01]  /*20250*/  R2UR UR50, R8 ;  /* 0x00000000083272ca */ /* 0x002fe200000e0000 */
[----:B------:R1:W-:Y:S01]  /*20260*/  UTMALDG.3D [UR8], [UR14], desc[UR6] ;  /* 0x000006080e0075b4 */ /* 0x0003e20008011000 */
[----:B------:R-:W-:Y:S01]  /*20270*/  UIADD3 UR48, UR4, 0x5800, URZ ;  /* 0x0000580004307890 */ /* 0x000fe2000fffe03f */
[----:B------:R-:W-:Y:S01]  /*20280*/  R2UR UR42, R11 ;  /* 0x000000000b2a72ca */ /* 0x000fe200000e0000 */
[----:B------:R1:W-:Y:S01]  /*20290*/  UTMALDG.3D [UR32], [UR14], desc[UR6] ;  /* 0x000006200e0075b4 */ /* 0x0003e20008011000 */
[----:B0-----:R-:W-:Y:S01]  /*202a0*/  R2UR UR18, R9 ;  /* 0x00000000091272ca */ /* 0x001fe200000e0000 */
[----:B------:R-:W-:-:S04]  /*202b0*/  UIADD3 UR16, UR4, 0x5c00, URZ ;  /* 0x00005c0004107890 */ /* 0x000fc8000fffe03f */
[----:B------:R0:W-:Y:S01]  /*202c0*/  UTMALDG.3D [UR24], [UR14], desc[UR6] ;  /* 0x000006180e0075b4 */ /* 0x0001e20008011000 */
[----:B-1----:R-:W-:Y:S01]  /*202d0*/  R2UR UR10, R10 ;  /* 0x000000000a0a72ca */ /* 0x002fe200000e0000 */
[----:B------:R-:W-:Y:S01]  /*202e0*/  UIADD3 UR8, UR4, 0x6000, URZ ;  /* 0x0000600004087890 */ /* 0x000fe2000fffe03f */
[----:B------:R-:W-:Y:S01]  /*202f0*/  UTMALDG.3D [UR48], [UR14], desc[UR6] ;  /* 0x000006300e0075b4 */ /* 0x000fe20008011000 */
[----:B------:R-:W-:Y:S01]  /*20300*/  UIADD3 UR40, UR4, 0x6400, URZ ;  /* 0x0000640004287890 */ /* 0x000fe2000fffe03f */
[----:B------:R-:W-:-:S03]  /*20310*/  R2UR UR34, R12 ;  /* 0x000000000c2272ca */ /* 0x000fc600000e0000 */
[----:B------:R1:W-:Y:S01]  /*20320*/  UTMALDG.3D [UR16], [UR14], desc[UR6] ;  /* 0x000006100e0075b4 */ /* 0x0003e20008011000 */
[----:B------:R-:W-:Y:S01]  /*20330*/  UIADD3 UR32, UR4, 0x6800, URZ ;  /* 0x0000680004207890 */ /* 0x000fe2000fffe03f */
[----:B0-----:R-:W-:-:S04]  /*20340*/  R2UR UR26, R13 ;  /* 0x000000000d1a72ca */ /* 0x001fc800000e0000 */
[----:B------:R0:W-:Y:S01]  /*20350*/  UTMALDG.3D [UR8], [UR14], desc[UR6] ;  /* 0x000006080e0075b4 */ /* 0x0001e20008011000 */
[----:B------:R-:W-:Y:S02]  /*20360*/  UIADD3 UR24, UR4, 0x6c00, URZ ;  /* 0x00006c0004187890 */ /* 0x000fe4000fffe03f */
[----:B------:R-:W-:Y:S01]  /*20370*/  UIADD3 UR22, UP0, UR56, 0x1f0, URZ ;  /* 0x000001f038167890 */ /* 0x000fe2000ff1e03f */
[----:B------:R0:W-:Y:S01]  /*20380*/  UTMALDG.3D [UR40], [UR14], desc[UR6] ;  /* 0x000006280e0075b4 */ /* 0x0001e20008011000 */
[----:B-1----:R-:W-:Y:S01]  /*20390*/  R2UR UR18, R14 ;  /* 0x000000000e1272ca */ /* 0x002fe200000e0000 */
[----:B------:R-:W-:Y:S01]  /*203a0*/  UIADD3 UR16, UR4, 0x7000, URZ ;  /* 0x0000700004107890 */ /* 0x000fe2000fffe03f */
[----:B------:R1:W-:Y:S01]  /*203b0*/  UTMALDG.3D [UR32], [UR14], desc[UR6] ;  /* 0x000006200e0075b4 */ /* 0x0003e20008011000 */
[----:B0-----:R-:W-:Y:S01]  /*203c0*/  R2UR UR10, R15 ;  /* 0x000000000f0a72ca */ /* 0x001fe200000e0000 */
[----:B------:R-:W-:Y:S01]  /*203d0*/  UIADD3 UR8, UR4, 0x7400, URZ ;  /* 0x0000740004087890 */ /* 0x000fe2000fffe03f */
[----:B------:R0:W-:Y:S01]  /*203e0*/  UTMALDG.3D [UR24], [UR14], desc[UR6] ;  /* 0x000006180e0075b4 */ /* 0x0001e20008011000 */
[----:B------:R-:W-:-:S07]  /*203f0*/  R2UR UR42, R16 ;  /* 0x00000000102a72ca */ /* 0x000fce00000e0000 */
[----:B------:R0:W-:Y:S01]  /*20400*/  UTMALDG.3D [UR16], [UR14], desc[UR6] ;  /* 0x000006100e0075b4 */ /* 0x0001e20008011000 */
[----:B------:R-:W-:Y:S01]  /*20410*/  UIADD3 UR40, UR4, 0x7800, URZ ;  /* 0x0000780004287890 */ /* 0x000fe2000fffe03f */
[----:B-1----:R-:W-:Y:S01]  /*20420*/  R2UR UR34, R17 ;  /* 0x00000000112272ca */ /* 0x002fe200000e0000 */
[----:B------:R1:W-:Y:S01]  /*20430*/  UTMALDG.3D [UR8], [UR14], desc[UR6] ;  /* 0x000006080e0075b4 */ /* 0x0003e20008011000 */
[----:B------:R-:W-:Y:S01]  /*20440*/  UIADD3 UR32, UR4, 0x7c00, URZ ;  /* 0x00007c0004207890 */ /* 0x000fe2000fffe03f */
[----:B------:R-:W-:Y:S02]  /*20450*/  IADD3 R6, R6, 0x1, RZ ;  /* 0x0000000106067810 */ /* 0x000fe40007ffe0ff */
[----:B0-----:R-:W-:Y:S01]  /*20460*/  R2UR UR26, R18 ;  /* 0x00000000121a72ca */ /* 0x001fe200000e0000 */
[----:B------:R-:W-:Y:S02]  /*20470*/  UIADD3 UR24, UR4, 0x8000, URZ ;  /* 0x0000800004187890 */ /* 0x000fe4000fffe03f */
[----:B------:R-:W-:Y:S01]  /*20480*/  UIADD3.X UR23, URZ, UR57, URZ, UP0, !UPT ;  /* 0x000000393f177290 */ /* 0x000fe200087fe43f */
[----:B------:R-:W-:Y:S01]  /*20490*/  R2UR UR18, R19 ;  /* 0x00000000131272ca */ /* 0x000fe200000e0000 */
[----:B------:R-:W-:Y:S01]  /*204a0*/  UIADD3 UR16, UR4, 0x8400, URZ ;  /* 0x0000840004107890 */ /* 0x000fe2000fffe03f */
[----:B------:R-:W-:Y:S01]  /*204b0*/  ISETP.NE.AND P0, PT, R6, 0x3, PT ;  /* 0x000000030600780c */ /* 0x000fe20003f05270 */
[----:B------:R0:W-:Y:S01]  /*204c0*/  UTMALDG.3D [UR40], [UR14], desc[UR6] ;  /* 0x000006280e0075b4 */ /* 0x0001e20008011000 */
[----:B-1----:R-:W-:-:S02]  /*204d0*/  UIADD3 UR8, UR4, 0x18800, URZ ;  /* 0x0001880004087890 */ /* 0x002fc4000fffe03f */
[----:B------:R-:W-:Y:S01]  /*204e0*/  SEL R20, RZ, 0x1, P0 ;  /* 0x00000001ff147807 */ /* 0x000fe20000000000 */
[----:B------:R-:W-:Y:S01]  /*204f0*/  UMOV UR10, UR35 ;  /* 0x00000023000a7c82 */ /* 0x000fe20008000000 */
[----:B------:R0:W-:Y:S01]  /*20500*/  UTMALDG.3D [UR32], [UR14], desc[UR6] ;  /* 0x000006200e0075b4 */ /* 0x0001e20008011000 */
[----:B------:R-:W-:Y:S02]  /*20510*/  IADD3 R3, R3, 0x20, RZ ;  /* 0x0000002003037810 */ /* 0x000fe40007ffe0ff */
[----:B------:R-:W-:Y:S01]  /*20520*/  SEL R6, R6, RZ, P0 ;  /* 0x000000ff06067207 */ /* 0x000fe20000000000 */
[----:B------:R0:W-:Y:S01]  /*20530*/  UTMALDG.3D [UR24], [UR14], desc[UR6] ;  /* 0x000006180e0075b4 */ /* 0x0001e20008011000 */
[----:B------:R0:W-:Y:S01]  /*20540*/  UTMALDG.3D [UR16], [UR14], desc[UR6] ;  /* 0x000006100e0075b4 */ /* 0x0001e20008011000 */
[----:B--2---:R-:W-:Y:S01]  /*20550*/  R2UR UR11, R2 ;  /* 0x00000000020b72ca */ /* 0x004fe200000e0000 */
[----:B----4-:R-:W-:-:S05]  /*20560*/  VIADD R4, R4, 0xffffffff ;  /* 0xffffffff04047836 */ /* 0x010fca0000000000 */
[----:B------:R-:W-:-:S07]  /*20570*/  ISETP.GT.AND P1, PT, R4, 0x1, PT ;  /* 0x000000010400780c */ /* 0x000fce0003f24270 */
[----:B------:R0:W-:Y:S01]  /*20580*/  UTMALDG.3D [UR8], [UR22], desc[UR6] ;  /* 0x00000608160075b4 */ /* 0x0001e20008011000 */
[----:B---3--:R-:W-:-:S05]  /*20590*/  LOP3.LUT R5, R5, R20, RZ, 0x3c, !PT ;  /* 0x0000001405057212 */ /* 0x008fca00078e3cff */
[----:B0-----:R-:W-:Y:S05]  /*205a0*/  @P1 BRA `(.L_x_564) ;  /* 0xfffffff400141947 */ /* 0x001fea000383ffff */
.L_x_558:
[----:B------:R-:W-:Y:S05]  /*205b0*/  BSYNC B6 ;  /* 0x0000000000067941 */ /* 0x000fea0003800000 */
.L_x_557:
[----:B------:R-:W2:Y:S01]  /*205c0*/  LDL.LU R15, [R1+0x5c] ;  /* 0x00005c00010f7983 */ /* 0x000ea20000300800 */
[----:B------:R-:W-:Y:S01]  /*205d0*/  UISETP.GE.U32.AND UP0, UPT, UR45, 0x3, UPT ;  /* 0x000000032d00788c */ /* 0x000fe2000bf06070 */
[----:B------:R-:W-:Y:S02]  /*205e0*/  ULDC.64 UR4, c[0x0][0x650] ;  /* 0x0001940000047ab9 */ /* 0x000fe40000000a00 */
[----:B------:R-:W3:Y:S04]  /*205f0*/  LDL.LU R16, [R1+0x58] ;  /* 0x0000580001107983 */ /* 0x000ee80000300800 */
[----:B------:R-:W4:Y:S04]  /*20600*/  LDL.LU R17, [R1+0x50] ;  /* 0x0000500001117983 */ /* 0x000f280000300800 */
[----:B------:R-:W5:Y:S04]  /*20610*/  LDL.LU R18, [R1+0x200] ;  /* 0x0002000001127983 */ /* 0x000f680000300800 */
[----:B------:R-:W4:Y:S01]  /*20620*/  LDL.LU R19, [R1+0x204] ;  /* 0x0002040001137983 */ /* 0x000f220000300800 */
[----:B------:R-:W-:Y:S01]  /*20630*/  PLOP3.LUT P1, PT, PT, PT, UP0, 0x80, 0x0 ;  /* 0x000000000000781c */ /* 0x000fe20003f2f008 */
[----:B------:R-:W-:Y:S01]  /*20640*/  BSSY B0, `(.L_x_565) ;  /* 0x000007a000007945 */ /* 0x000fe20003800000 */
[----:B--2---:R-:W-:Y:S01]  /*20650*/  LOP3.LUT P0, RZ, R15, 0xff, RZ, 0xc0, !PT ;  /* 0x000000ff0fff7812 */ /* 0x004fe2000780c0ff */
[----:B---3--:R-:W-:-:S02]  /*20660*/  VIADD R5, R16, UR45 ;  /* 0x0000002d10057c36 */ /* 0x008fc40008000000 */
[----:B------:R-:W-:-:S10]  /*20670*/  IMAD.MOV.U32 R16, RZ, RZ, -0x1 ;  /* 0xffffffffff107424 */ /* 0x000fd400078e00ff */
[----:B0-----:R-:W0:Y:S01]  /*20680*/  @P0 S2R R3, SR_CgaCtaId ;  /* 0x0000000000030919 */ /* 0x001e220000008800 */
[----:B------:R-:W-:-:S04]  /*20690*/  @P0 MOV R0, 0x400 ;  /* 0x0000040000000802 */ /* 0x000fc80000000f00 */
[----:B0-----:R-:W-:Y:S01]  /*206a0*/  @P0 LEA R0, R3, R0, 0x18 ;  /* 0x0000000003000211 */ /* 0x001fe200078ec0ff */
[----:B------:R-:W-:-:S03]  /*206b0*/  IMAD.WIDE.U32 R2, R5, -0x55555555, RZ ;  /* 0xaaaaaaab05027825 */ /* 0x000fc600078e00ff */
[----:B------:R0:W-:Y:S01]  /*206c0*/  @P0 SYNCS.ARRIVE.TRANS64.A1T0 RZ, [R0+URZ+0x48], RZ ;  /* 0x000048ff00ff09a7 */ /* 0x0001e2000810003f */
[----:B------:R-:W-:Y:S02]  /*206d0*/  ISETP.GT.U32.AND P0, PT, R5, 0x2, PT ;  /* 0x000000020500780c */ /* 0x000fe40003f04070 */
[----:B------:R-:W-:Y:S02]  /*206e0*/  SHF.R.U32.HI R2, RZ, 0x1, R3 ;  /* 0x00000001ff027819 */ /* 0x000fe40000011603 */
[----:B0-----:R-:W-:-:S03]  /*206f0*/  MOV R0, UR45 ;  /* 0x0000002d00007c02 */ /* 0x001fc60008000f00 */
[----:B------:R-:W-:Y:S01]  /*20700*/  IMAD R3, R2, -0x3, R5 ;  /* 0xfffffffd02037824 */ /* 0x000fe200078e0205 */
[----:B------:R-:W-:-:S04]  /*20710*/  ISETP.LT.U32.AND P0, PT, R0, 0x3, P0 ;  /* 0x000000030000780c */ /* 0x000fc80000701070 */
[----:B------:R-:W-:Y:S02]  /*20720*/  SEL R0, RZ, 0x1, !P0 ;  /* 0x00000001ff007807 */ /* 0x000fe40004000000 */
[----:B----4-:R-:W-:Y:S02]  /*20730*/  IADD3 R19, P0, R19, UR58, RZ ;  /* 0x0000003a13137c10 */ /* 0x010fe4000ff1e0ff */
[----:B------:R-:W-:Y:S02]  /*20740*/  LOP3.LUT R17, R17, R0, RZ, 0x3c, !PT ;  /* 0x0000000011117212 */ /* 0x000fe400078e3cff */
[----:B-----5:R-:W-:Y:S01]  /*20750*/  IADD3.X R18, R18, UR46, RZ, P0, !PT ;  /* 0x0000002e12127c10 */ /* 0x020fe200087fe4ff */
[----:B------:R-:W-:Y:S01]  /*20760*/  STL [R1+0x204], R19 ;  /* 0x0002041301007387 */ /* 0x000fe20000100800 */
[--C-:B------:R-:W-:Y:S02]  /*20770*/  @P1 LOP3.LUT R17, R17, 0x1, R2.reuse, 0x78, !PT ;  /* 0x0000000111111812 */ /* 0x100fe400078e7802 */
[----:B------:R-:W-:Y:S01]  /*20780*/  PRMT R2, RZ, 0x7610, R2 ;  /* 0x00007610ff027816 */ /* 0x000fe20000000002 */
[----:B------:R-:W-:Y:S01]  /*20790*/  STL [R1+0x200], R18 ;  /* 0x0002001201007387 */ /* 0x000fe20000100800 */
[----:B------:R-:W-:-:S02]  /*207a0*/  ISETP.GE.U32.AND P0, PT, R19, UR4, PT ;  /* 0x0000000413007c0c */ /* 0x000fc4000bf06070 */
[----:B------:R-:W-:Y:S01]  /*207b0*/  PRMT R0, RZ, 0x7610, R0 ;  /* 0x00007610ff007816 */ /* 0x000fe20000000000 */
[----:B------:R0:W-:Y:S01]  /*207c0*/  STL [R1+0x58], R3 ;  /* 0x0000580301007387 */ /* 0x0001e20000100800 */
[----:B------:R-:W-:-:S03]  /*207d0*/  ISETP.GE.U32.AND.EX P0, PT, R18, UR5, PT, P0 ;  /* 0x0000000512007c0c */ /* 0x000fc6000bf06100 */
[----:B------:R1:W-:Y:S01]  /*207e0*/  STL [R1+0x50], R17 ;  /* 0x0000501101007387 */ /* 0x0003e20000100800 */
[----:B0-----:R-:W-:Y:S01]  /*207f0*/  IMAD.MOV.U32 R3, RZ, RZ, -0x1 ;  /* 0xffffffffff037424 */ /* 0x001fe200078e00ff */
[----:B-1----:R-:W-:-:S04]  /*20800*/  MOV R17, 0xffffffff ;  /* 0xffffffff00117802 */ /* 0x002fc80000000f00 */
[----:B------:R0:W-:Y:S04]  /*20810*/  STL [R1+0x48], R3 ;  /* 0x0000480301007387 */ /* 0x0001e80000100800 */
[----:B------:R0:W-:Y:S01]  /*20820*/  STL.S16 [R1+0x5c], R2 ;  /* 0x00005c0201007387 */ /* 0x0001e20000100600 */
[----:B------:R-:W-:Y:S05]  /*20830*/  @P0 BRA `(.L_x_566) ;  /* 0x0000000400680947 */ /* 0x000fea0003800000 */
[----:B------:R-:W1:Y:S01]  /*20840*/  S2R R0, SR_CTAID.X ;  /* 0x0000000000007919 */ /* 0x000e620000002500 */
[----:B------:R-:W-:Y:S01]  /*20850*/  ULDC UR4, c[0x0][0x150] ;  /* 0x0000540000047ab9 */ /* 0x000fe20000000800 */
[----:B0-----:R-:W0:Y:S01]  /*20860*/  LDC R3, c[0x0][0x144] ;  /* 0x00005100ff037b82 */ /* 0x001e220000000800 */
[----:B------:R-:W-:Y:S01]  /*20870*/  UISETP.NE.AND UP0, UPT, UR55, URZ, UPT ;  /* 0x0000003f3700728c */ /* 0x000fe2000bf05270 */
[----:B------:R-:W2:Y:S01]  /*20880*/  S2R R5, SR_CTAID.Y ;  /* 0x0000000000057919 */ /* 0x000ea20000002600 */
[----:B------:R-:W-:-:S04]  /*20890*/  ULDC UR7, c[0x0][0x630] ;  /* 0x00018c0000077ab9 */ /* 0x000fc80000000800 */
[----:B------:R-:W-:Y:S01]  /*208a0*/  PLOP3.LUT P0, PT, PT, PT, UP0, 0x80, 0x0 ;  /* 0x000000000000781c */ /* 0x000fe20003f0f008 */
[----:B------:R-:W3:Y:S01]  /*208b0*/  LDC R8, c[0x0][0x148] ;  /* 0x00005200ff087b82 */ /* 0x000ee20000000800 */
[----:B-1----:R-:W-:Y:S02]  /*208c0*/  I2FP.F32.U32 R2, R0 ;  /* 0x0000000000027245 */ /* 0x002fe40000201000 */
[----:B--2---:R-:W-:-:S03]  /*208d0*/  I2FP.F32.U32 R4, R5 ;  /* 0x0000000500047245 */ /* 0x004fc60000201000 */
[----:B------:R-:W-:Y:S01]  /*208e0*/  FMUL R2, R2, UR4 ;  /* 0x0000000402027c20 */ /* 0x000fe20008400000 */
[----:B------:R-:W-:Y:S02]  /*208f0*/  ULDC UR4, c[0x0][0x154] ;  /* 0x0000550000047ab9 */ /* 0x000fe40000000800 */
[----:B------:R-:W-:Y:S01]  /*20900*/  FMUL R6, R4, UR4 ;  /* 0x0000000404067c20 */ /* 0x000fe20008400000 */
[----:B------:R-:W-:Y:S02]  /*20910*/  ULDC.64 UR4, c[0x0][0x628] ;  /* 0x00018a0000047ab9 */ /* 0x000fe40000000a00 */
[----:B------:R-:W1:Y:S08]  /*20920*/  F2I.U32.TRUNC.NTZ R2, R2 ;  /* 0x0000000200027305 */ /* 0x000e70000020f000 */
[----:B------:R-:W2:Y:S01]  /*20930*/  F2I.U32.TRUNC.NTZ R6, R6 ;  /* 0x0000000600067305 */ /* 0x000ea2000020f000 */
[----:B-1----:R-:W-:-:S02]  /*20940*/  IADD3 R4, -R2, RZ, RZ ;  /* 0x000000ff02047210 */ /* 0x002fc40007ffe1ff */
[----:B------:R-:W-:-:S03]  /*20950*/  MOV R2, R19 ;  /* 0x0000001300027202 */ /* 0x000fc60000000f00 */
[----:B0-----:R-:W-:Y:S02]  /*20960*/  IMAD R0, R3, R4, R0 ;  /* 0x0000000403007224 */ /* 0x001fe400078e0200 */
[----:B--2---:R-:W-:-:S04]  /*20970*/  IMAD.MOV R3, RZ, RZ, -R6 ;  /* 0x000000ffff037224 */ /* 0x004fc800078e0a06 */
[----:B---3--:R-:W-:Y:S01]  /*20980*/  @P0 IMAD R0, R8, R3, R5 ;  /* 0x0000000308000224 */ /* 0x008fe200078e0205 */
[----:B------:R-:W-:Y:S01]  /*20990*/  ISETP.NE.U32.AND P0, PT, RZ, UR4, PT ;  /* 0x00000004ff007c0c */ /* 0x000fe2000bf05070 */
[----:B------:R-:W-:-:S03]  /*209a0*/  IMAD.MOV.U32 R3, RZ, RZ, R18 ;  /* 0x000000ffff037224 */ /* 0x000fc600078e0012 */
[----:B------:R-:W-:-:S13]  /*209b0*/  ISETP.NE.AND.EX P0, PT, RZ, UR5, PT, P0 ;  /* 0x00000005ff007c0c */ /* 0x000fda000bf05300 */
[----:B------:R-:W-:Y:S05]  /*209c0*/  @!P0 BRA `(.L_x_567) ;  /* 0x0000000000288947 */ /* 0x000fea0003800000 */
[----:B------:R-:W-:Y:S02]  /*209d0*/  ULDC UR6, c[0x0][0x634] ;  /* 0x00018d0000067ab9 */ /* 0x000fe40000000800 */
[----:B------:R-:W-:-:S04]  /*209e0*/  IADD3 R3, P0, R19, UR6, RZ ;  /* 0x0000000613037c10 */ /* 0x000fc8000ff1e0ff */
[----:B------:R-:W-:-:S05]  /*209f0*/  IADD3.X R7, RZ, R18, RZ, P0, !PT ;  /* 0x00000012ff077210 */ /* 0x000fca00007fe4ff */
[----:B------:R-:W-:-:S04]  /*20a00*/  IMAD.WIDE.U32 R4, R7, UR4, RZ ;  /* 0x0000000407047c25 */ /* 0x000fc8000f8e00ff */
[----:B------:R-:W-:-:S04]  /*20a10*/  IMAD.WIDE.U32 R4, P0, R3, UR5, R4 ;  /* 0x0000000503047c25 */ /* 0x000fc8000f800004 */
[----:B------:R-:W-:Y:S01]  /*20a20*/  IMAD.WIDE.U32 R2, R3, UR4, RZ ;  /* 0x0000000403027c25 */ /* 0x000fe2000f8e00ff */
[----:B------:R-:W-:-:S04]  /*20a30*/  MOV R2, R5 ;  /* 0x0000000500027202 */ /* 0x000fc80000000f00 */
[----:B------:R-:W-:Y:S01]  /*20a40*/  IADD3 RZ, P1, R3, R4, RZ ;  /* 0x0000000403ff7210 */ /* 0x000fe20007f3e0ff */
[----:B------:R-:W-:-:S04]  /*20a50*/  IMAD.X R3, RZ, RZ, RZ, P0 ;  /* 0x000000ffff037224 */ /* 0x000fc800000e06ff */
[----:B------:R-:W-:-:S08]  /*20a60*/  IMAD.WIDE.U32.X R2, R7, UR5, R2, P1 ;  /* 0x0000000507027c25 */ /* 0x000fd000088e0402 */
.L_x_567:
[--C-:B------:R-:W-:Y:S01]  /*20a70*/  SHF.R.U64 R6, R2, UR7, R3.reuse ;  /* 0x0000000702067c19 */ /* 0x100fe20008001203 */
[----:B------:R-:W-:Y:S01]  /*20a80*/  ULDC.64 UR4, c[0x0][0x620] ;  /* 0x0001880000047ab9 */ /* 0x000fe20000000a00 */
[----:B------:R-:W-:Y:S01]  /*20a90*/  SHF.R.U32.HI R2, RZ, UR7, R3 ;  /* 0x00000007ff027c19 */ /* 0x000fe20008011603 */
[----:B------:R-:W-:Y:S01]  /*20aa0*/  IMAD.MOV.U32 R3, RZ, RZ, R18 ;  /* 0x000000ffff037224 */ /* 0x000fe200078e0012 */
[----:B------:R-:W-:Y:S01]  /*20ab0*/  IADD3 R7, P0, RZ, -R6, RZ ;  /* 0x80000006ff077210 */ /* 0x000fe20007f1e0ff */
[----:B------:R-:W-:-:S04]  /*20ac0*/  ULDC.64 UR6, c[0x0][0x640] ;  /* 0x0001900000067ab9 */ /* 0x000fc80000000a00 */
[----:B------:R-:W-:Y:S01]  /*20ad0*/  IMAD.X R2, RZ, RZ, ~R2, P0 ;  /* 0x000000ffff027224 */ /* 0x000fe200000e0e02 */
[----:B------:R-:W-:-:S03]  /*20ae0*/  ISETP.NE.U32.AND P0, PT, RZ, UR6, PT ;  /* 0x00000006ff007c0c */ /* 0x000fc6000bf05070 */
[----:B------:R-:W-:Y:S01]  /*20af0*/  IMAD R2, R2, UR4, RZ ;  /* 0x0000000402027c24 */ /* 0x000fe2000f8e02ff */
[----:B------:R-:W-:-:S03]  /*20b00*/  ISETP.NE.AND.EX P0, PT, RZ, UR7, PT, P0 ;  /* 0x00000007ff007c0c */ /* 0x000fc6000bf05300 */
[----:B------:R-:W-:Y:S01]  /*20b10*/  IMAD R5, R7, UR5, R2 ;  /* 0x0000000507057c24 */ /* 0x000fe2000f8e0202 */
[----:B------:R-:W-:-:S05]  /*20b20*/  MOV R2, R19 ;  /* 0x0000001300027202 */ /* 0x000fca0000000f00 */
[----:B------:R-:W-:Y:S01]  /*20b30*/  IMAD.WIDE.U32 R2, R7, UR4, R2 ;  /* 0x0000000407027c25 */ /* 0x000fe2000f8e0002 */
[----:B------:R-:W-:-:S04]  /*20b40*/  ULDC UR4, c[0x0][0x618] ;  /* 0x0001860000047ab9 */ /* 0x000fc80000000800 */
[----:B------:R-:W-:-:S04]  /*20b50*/  IADD3 R3, R3, R5, RZ ;  /* 0x0000000503037210 */ /* 0x000fc80007ffe0ff */
[--C-:B------:R-:W-:Y:S02]  /*20b60*/  SHF.R.U64 R7, R2, UR4, R3.reuse ;  /* 0x0000000402077c19 */ /* 0x100fe40008001203 */
[----:B------:R-:W-:Y:S01]  /*20b70*/  SHF.R.U32.HI R2, RZ, UR4, R3 ;  /* 0x00000004ff027c19 */ /* 0x000fe20008011603 */
[----:B------:R-:W-:-:S03]  /*20b80*/  ULDC UR4, c[0x0][0x608] ;  /* 0x0001820000047ab9 */ /* 0x000fc60000000800 */
[--C-:B------:R-:W-:Y:S02]  /*20b90*/  SHF.R.U64 R8, R7, UR4, R2.reuse ;  /* 0x0000000407087c19 */ /* 0x100fe40008001202 */
[----:B------:R-:W-:Y:S01]  /*20ba0*/  SHF.R.U32.HI R3, RZ, UR4, R2 ;  /* 0x00000004ff037c19 */ /* 0x000fe20008011602 */
[----:B------:R-:W-:-:S03]  /*20bb0*/  ULDC UR4, c[0x0][0x658] ;  /* 0x0001960000047ab9 */ /* 0x000fc60000000800 */
[--C-:B------:R-:W-:Y:S02]  /*20bc0*/  SHF.R.U64 R9, R8, UR4, R3.reuse ;  /* 0x0000000408097c19 */ /* 0x100fe40008001203 */
[----:B------:R-:W-:-:S03]  /*20bd0*/  SHF.R.U32.HI R11, RZ, UR4, R3 ;  /* 0x00000004ff0b7c19 */ /* 0x000fc60008011603 */
[----:B------:R-:W-:Y:S01]  /*20be0*/  IMAD.MOV.U32 R2, RZ, RZ, R9 ;  /* 0x000000ffff027224 */ /* 0x000fe200078e0009 */
[----:B------:R-:W-:Y:S01]  /*20bf0*/  MOV R3, R11 ;  /* 0x0000000b00037202 */ /* 0x000fe20000000f00 */
[----:B------:R-:W-:Y:S06]  /*20c00*/  @!P0 BRA `(.L_x_568) ;  /* 0x0000000000288947 */ /* 0x000fec0003800000 */
[----:B------:R-:W-:Y:S02]  /*20c10*/  ULDC UR4, c[0x0][0x64c] ;  /* 0x0001930000047ab9 */ /* 0x000fe40000000800 */
[----:B------:R-:W-:-:S05]  /*20c20*/  IADD3 R3, P0, R9, UR4, RZ ;  /* 0x0000000409037c10 */ /* 0x000fca000ff1e0ff */
[----:B------:R-:W-:-:S04]  /*20c30*/  IMAD.X R11, RZ, RZ, R11, P0 ;  /* 0x000000ffff0b7224 */ /* 0x000fc800000e060b */
[----:B------:R-:W-:-:S04]  /*20c40*/  IMAD.WIDE.U32 R4, R11, UR6, RZ ;  /* 0x000000060b047c25 */ /* 0x000fc8000f8e00ff */
[----:B------:R-:W-:-:S04]  /*20c50*/  IMAD.WIDE.U32 R4, P0, R3, UR7, R4 ;  /* 0x0000000703047c25 */ /* 0x000fc8000f800004 */
[----:B------:R-:W-:-:S04]  /*20c60*/  IMAD.WIDE.U32 R2, R3, UR6, RZ ;  /* 0x0000000603027c25 */ /* 0x000fc8000f8e00ff */
[----:B------:R-:W-:Y:S01]  /*20c70*/  IMAD.MOV.U32 R2, RZ, RZ, R5 ;  /* 0x000000ffff027224 */ /* 0x000fe200078e0005 */
[----:B------:R-:W-:Y:S02]  /*20c80*/  IADD3 RZ, P1, R3, R4, RZ ;  /* 0x0000000403ff7210 */ /* 0x000fe40007f3e0ff */
[----:B------:R-:W-:-:S03]  /*20c90*/  IADD3.X R3, RZ, RZ, RZ, P0, !PT ;  /* 0x000000ffff037210 */ /* 0x000fc600007fe4ff */
[----:B------:R-:W-:-:S08]  /*20ca0*/  IMAD.WIDE.U32.X R2, R11, UR7, R2, P1 ;  /* 0x000000070b027c25 */ /* 0x000fd000088e0402 */
.L_x_568:
[----:B------:R-:W-:Y:S01]  /*20cb0*/  ULDC UR4, c[0x0][0x648] ;  /* 0x0001920000047ab9 */ /* 0x000fe20000000800 */
[----:B------:R1:W-:Y:S01]  /*20cc0*/  STL [R1+0x48], R6 ;  /* 0x0000480601007387 */ /* 0x0003e20000100800 */
[----:B------:R-:W-:Y:S01]  /*20cd0*/  SHF.R.U64 R3, R2, UR4, R3 ;  /* 0x0000000402037c19 */ /* 0x000fe20008001203 */
[----:B------:R-:W-:Y:S01]  /*20ce0*/  ULDC UR4, c[0x0][0x638] ;  /* 0x00018e0000047ab9 */ /* 0x000fe20000000800 */
[----:B------:R-:W-:Y:S01]  /*20cf0*/  LOP3.LUT R8, R8, UR38, RZ, 0xc0, !PT ;  /* 0x0000002608087c12 */ /* 0x000fe2000f8ec0ff */
[----:B------:R-:W-:Y:S01]  /*20d00*/  UISETP.NE.AND UP0, UPT, UR55, URZ, UPT ;  /* 0x0000003f3700728c */ /* 0x000fe2000bf05270 */
[----:B------:R-:W-:-:S03]  /*20d10*/  IADD3 R2, -R3, RZ, RZ ;  /* 0x000000ff03027210 */ /* 0x000fc60007ffe1ff */
[----:B------:R-:W-:Y:S02]  /*20d20*/  IMAD R5, R3, UR37, R8 ;  /* 0x0000002503057c24 */ /* 0x000fe4000f8e0208 */
[----:B------:R-:W-:Y:S01]  /*20d30*/  IMAD R9, R2, UR4, R9 ;  /* 0x0000000402097c24 */ /* 0x000fe2000f8e0209 */
[----:B------:R-:W-:Y:S01]  /*20d40*/  ULDC UR4, c[0x0][0x610] ;  /* 0x0001840000047ab9 */ /* 0x000fe20000000800 */
[----:B------:R-:W-:Y:S01]  /*20d50*/  LOP3.LUT R2, R7, UR39, RZ, 0xc0, !PT ;  /* 0x0000002707027c12 */ /* 0x000fe2000f8ec0ff */
[----:B------:R-:W-:Y:S01]  /*20d60*/  IMAD R0, R5, UR4, R0 ;  /* 0x0000000405007c24 */ /* 0x000fe2000f8e0200 */
[----:B------:R-:W-:Y:S01]  /*20d70*/  ULDC UR4, c[0x0][0x600] ;  /* 0x0001800000047ab9 */ /* 0x000fe20000000800 */
[----:B------:R-:W-:Y:S02]  /*20d80*/  PLOP3.LUT P0, PT, PT, PT, UP0, 0x40, 0x0 ;  /* 0x000000000000781c */ /* 0x000fe40003f0e808 */
[----:B------:R-:W-:Y:S01]  /*20d90*/  IMAD R9, R9, UR4, R2 ;  /* 0x0000000409097c24 */ /* 0x000fe2000f8e0202 */
[----:B------:R-:W-:-:S04]  /*20da0*/  PLOP3.LUT P1, PT, PT, PT, UP0, 0x40, 0x0 ;  /* 0x000000000000781c */ /* 0x000fc80003f2e808 */
[----:B------:R-:W-:Y:S02]  /*20db0*/  SEL R17, R9, R0, P0 ;  /* 0x0000000009117207 */ /* 0x000fe40000000000 */
[----:B------:R-:W-:Y:S01]  /*20dc0*/  SEL R16, R0, R9, P1 ;  /* 0x0000000900107207 */ /* 0x000fe20000800000 */
[----:B-1----:R-:W-:-:S07]  /*20dd0*/  IMAD.MOV.U32 R0, RZ, RZ, 0x1 ;  /* 0x00000001ff007424 */ /* 0x002fce00078e00ff */
.L_x_566:
[----:B------:R-:W-:Y:S05]  /*20de0*/  BSYNC B0 ;  /* 0x0000000000007941 */ /* 0x000fea0003800000 */
.L_x_565:
[----:B------:R-:W-:-:S13]  /*20df0*/  LOP3.LUT P0, RZ, R0, 0xff, RZ, 0xc0, !PT ;  /* 0x000000ff00ff7812 */ /* 0x000fda000780c0ff */
[----:B------:R-:W-:Y:S05]  /*20e00*/  @P0 BRA `(.L_x_569) ;  /* 0xffffffe400580947 */ /* 0x000fea000383ffff */
[----:B------:R-:W-:Y:S05]  /*20e10*/  BSYNC B7 ;  /* 0x0000000000077941 */ /* 0x000fea0003800000 */
.L_x_555:
[----:B------:R-:W-:-:S03]  /*20e20*/  UMOV UR4, 0xffffffff ;  /* 0xffffffff00047882 */ /* 0x000fc60000000000 */
[----:B------:R-:W-:Y:S05]  /*20e30*/  BRA.DIV UR4, `(.L_x_570) ;  /* 0x0000000604347947 */ /* 0x000fea000b800000 */
[----:B------:R-:W-:-:S13]  /*20e40*/  ELECT P6, URZ, PT ;  /* 0x00000000003f782f */ /* 0x000fda00038c0000 */
.L_x_585:
[----:B------:R-:W-:Y:S04]  /*20e50*/  BSSY B0, `(.L_x_571) ;  /* 0x0000027000007945 */ /* 0x000fe80003800000 */
[----:B------:R-:W-:Y:S05]  /*20e60*/  @!P6 BRA `(.L_x_572) ;  /* 0x000000000094e947 */ /* 0x000fea0003800000 */
[----:B------:R-:W-:-:S04]  /*20e70*/  ULOP3.LUT UR4, UR54, 0x2, URZ, 0xfc, !UPT ;  /* 0x0000000236047892 */ /* 0x000fc8000f8efc3f */
[----:B------:R-:W-:-:S06]  /*20e80*/  UISETP.NE.AND UP0, UPT, UR4, 0x3, UPT ;  /* 0x000000030400788c */ /* 0x000fcc000bf05270 */
[----:B------:R-:W-:-:S13]  /*20e90*/  PLOP3.LUT P0, PT, PT, PT, UP0, 0x80, 0x0 ;  /* 0x000000000000781c */ /* 0x000fda0003f0f008 */
[----:B------:R-:W-:Y:S05]  /*20ea0*/  @!P0 BRA `(.L_x_573) ;  /* 0x0000000000048947 */ /* 0x000fea0003800000 */
[----:B------:R-:W-:Y:S01]  /*20eb0*/  BPT.TRAP 0x1 ;  /* 0x000000040000795c */ /* 0x000fe20000300000 */
.L_x_573:
[----:B0-----:R-:W2:Y:S04]  /*20ec0*/  LDL R2, [R1+0x50] ;  /* 0x0000500001027983 */ /* 0x001ea80000100800 */
[----:B------:R-:W3:Y:S01]  /*20ed0*/  LDL R4, [R1+0x58] ;  /* 0x0000580001047983 */ /* 0x000ee20000100800 */
[----:B------:R-:W-:Y:S01]  /*20ee0*/  MOV R0, 0x400 ;  /* 0x0000040000007802 */ /* 0x000fe20000000f00 */
[----:B------:R-:W0:Y:S03]  /*20ef0*/  S2R R3, SR_CgaCtaId ;  /* 0x0000000000037919 */ /* 0x000e260000008800 */
[----:B0-----:R-:W-:-:S04]  /*20f00*/  LEA R0, R3, R0, 0x18 ;  /* 0x0000000003007211 */ /* 0x001fc800078ec0ff */
[----:B------:R-:W-:Y:S02]  /*20f10*/  IADD3 R0, R0, 0x18, RZ ;  /* 0x0000001800007810 */ /* 0x000fe40007ffe0ff */
[----:B--2---:R-:W-:-:S03]  /*20f20*/  SHF.L.U32 R2, R2, 0x1f, RZ ;  /* 0x0000001f02027819 */ /* 0x004fc600000006ff */
[----:B---3--:R-:W-:-:S04]  /*20f30*/  IMAD R3, R4, 0x8, R0 ;  /* 0x0000000804037824 */ /* 0x008fc800078e0200 */
[----:B------:R-:W0:Y:S02]  /*20f40*/  SYNCS.PHASECHK.TRANS64.TRYWAIT P0, [R3+URZ], R2 ;  /* 0x00000002030075a7 */ /* 0x000e24000800017f */
[----:B0-----:R-:W-:Y:S05]  /*20f50*/  @!P0 BRA `(.L_x_574) ;  /* 0x00000004000c8947 */ /* 0x001fea0003800000 */
.L_x_586:
[----:B------:R-:W0:Y:S04]  /*20f60*/  LDL.LU R5, [R1+0x58] ;  /* 0x0000580001057983 */ /* 0x000e280000300800 */
[----:B------:R-:W2:Y:S01]  /*20f70*/  LDL.LU R4, [R1+0x50] ;  /* 0x0000500001047983 */ /* 0x000ea20000300800 */
[----:B0-----:R-:W-:-:S04]  /*20f80*/  IADD3 R2, R5, 0x1, RZ ;  /* 0x0000000105027810 */ /* 0x001fc80007ffe0ff */
[----:B------:R-:W-:-:S04]  /*20f90*/  ISETP.NE.AND P0, PT, R2, 0x3, PT ;  /* 0x000000030200780c */ /* 0x000fc80003f05270 */
[----:B------:R-:W-:Y:S02]  /*20fa0*/  SEL R3, RZ, 0x1, P0 ;  /* 0x00000001ff037807 */ /* 0x000fe40000000000 */
[----:B------:R-:W-:Y:S02]  /*20fb0*/  SEL R5, R2, RZ, P0 ;  /* 0x000000ff02057207 */ /* 0x000fe40000000000 */
[----:B--2---:R-:W-:-:S03]  /*20fc0*/  LOP3.LUT R7, R4, R3, RZ, 0x3c, !PT ;  /* 0x0000000304077212 */ /* 0x004fc600078e3cff */
[----:B------:R-:W-:Y:S01]  /*20fd0*/  IMAD R3, R5, 0x8, R0 ;  /* 0x0000000805037824 */ /* 0x000fe200078e0200 */
[----:B------:R-:W-:-:S04]  /*20fe0*/  SHF.L.U32 R2, R7, 0x1f, RZ ;  /* 0x0000001f07027819 */ /* 0x000fc800000006ff */
[----:B------:R-:W0:Y:S02]  /*20ff0*/  SYNCS.PHASECHK.TRANS64.TRYWAIT P0, [R3+URZ], R2 ;  /* 0x00000002030075a7 */ /* 0x000e24000800017f */
[----:B0-----:R-:W-:Y:S05]  /*21000*/  @!P0 BRA `(.L_x_575) ;  /* 0x0000000000f48947 */ /* 0x001fea0003800000 */
.L_x_587:
[----:B0-----:R-:W-:-:S04]  /*21010*/  IADD3 R2, R5, 0x1, RZ ;  /* 0x0000000105027810 */ /* 0x001fc80007ffe0ff */
[----:B------:R-:W-:-:S04]  /*21020*/  ISETP.NE.AND P0, PT, R2, 0x3, PT ;  /* 0x000000030200780c */ /* 0x000fc80003f05270 */
[----:B------:R-:W-:Y:S02]  /*21030*/  SEL R4, RZ, 0x1, P0 ;  /* 0x00000001ff047807 */ /* 0x000fe40000000000 */
[----:B------:R-:W-:Y:S02]  /*21040*/  SEL R3, R2, RZ, P0 ;  /* 0x000000ff02037207 */ /* 0x000fe40000000000 */
[----:B------:R-:W-:-:S03]  /*21050*/  LOP3.LUT R4, R7, R4, RZ, 0x3c, !PT ;  /* 0x0000000407047212 */ /* 0x000fc600078e3cff */
[----:B------:R-:W-:Y:S01]  /*21060*/  IMAD R3, R3, 0x8, R0 ;  /* 0x0000000803037824 */ /* 0x000fe200078e0200 */
[----:B------:R-:W-:-:S07]  /*21070*/  SHF.L.U32 R0, R4, 0x1f, RZ ;  /* 0x0000001f04007819 */ /* 0x000fce00000006ff */
.L_x_576:
[----:B0-----:R0:W1:Y:S02]  /*21080*/  SYNCS.PHASECHK.TRANS64.TRYWAIT P0, [R3+URZ], R0 ;  /* 0x00000000030075a7 */ /* 0x001064000800017f */
[----:B-1----:R-:W-:Y:S05]  /*21090*/  @!P0 NANOSLEEP.SYNCS 0x989680 ;  /* 0x009896800000895d */ /* 0x002fea0003900000 */
[----:B------:R-:W1:Y:S02]  /*210a0*/  @!P0 SYNCS.PHASECHK.TRANS64 P0, [R3+URZ], R0 ;  /* 0x00000000030085a7 */ /* 0x000e64000800007f */
[----:B-1----:R-:W-:Y:S05]  /*210b0*/  @!P0 BRA `(.L_x_576) ;  /* 0xfffffffc00f08947 */ /* 0x002fea000383ffff */
.L_x_572:
[----:B------:R-:W-:Y:S05]  /*210c0*/  BSYNC B0 ;  /* 0x0000000000007941 */ /* 0x000fea0003800000 */
.L_x_571:
[----:B------:R-:W-:Y:S05]  /*210d0*/  EXIT ;  /* 0x000000000000794d */ /* 0x000fea0003800000 */
.L_x_16:
[----:B------:R-:W-:Y:S01]  /*210e0*/  MOV R12, RZ ;  /* 0x000000ff000c7202 */ /* 0x000fe20000000f00 */
[----:B------:R-:W-:Y:S01]  /*210f0*/  IMAD.MOV.U32 R11, RZ, RZ, 0x1f ;  /* 0x0000001fff0b7424 */ /* 0x000fe200078e00ff */
[----:B------:R-:W-:-:S07]  /*21100*/  MOV R15, 0xffffffff ;  /* 0xffffffff000f7802 */ /* 0x000fce0000000f00 */
[----:B--2--5:R-:W-:Y:S05]  /*21110*/  WARPSYNC.COLLECTIVE R15, `(.L_x_577) ;  /* 0x000000000f087348 */ /* 0x024fea0003c00000 */
[----:B------:R0:W1:Y:S02]  /*21120*/  SHFL.IDX P6, R14, R13, R12, R11 ;  /* 0x0000000c0d0e7389 */ /* 0x00006400000c000b */
[----:B012--5:R-:W-:Y:S01]  /*21130*/  ENDCOLLECTIVE ;  /* 0x000000000000791b */ /* 0x027fe20003800000 */
.L_x_577:
[----:B------:R-:W-:Y:S05]  /*21140*/  BRA `(.L_x_578) ;  /* 0xfffffe0000e87947 */ /* 0x000fea000383ffff */
.L_x_20:
[----:B-1----:R1:W3:Y:S02]  /*21150*/  SYNCS.PHASECHK.TRANS64.TRYWAIT P1, [R3+URZ], R0 ;  /* 0x00000000030075a7 */ /* 0x0022e4000802017f */
[----:B---3--:R-:W-:Y:S05]  /*21160*/  @!P1 NANOSLEEP.SYNCS 0x989680 ;  /* 0x009896800000995d */ /* 0x008fea0003900000 */
[----:B------:R-:W3:Y:S02]  /*21170*/  @!P1 SYNCS.PHASECHK.TRANS64 P1, [R3+URZ], R0 ;  /* 0x00000000030095a7 */ /* 0x000ee4000802007f */
[----:B---3--:R-:W-:Y:S05]  /*21180*/  @!P1 BRA `(.L_x_20) ;  /* 0xfffffffc00f09947 */ /* 0x008fea000383ffff */
[----:B------:R-:W-:Y:S05]  /*21190*/  BRA `(.L_x_19) ;  /* 0xfffffe0400047947 */ /* 0x000fea000383ffff */
.L_x_25:
[----:B0-----:R0:W1:Y:S02]  /*211a0*/  SYNCS.PHASECHK.TRANS64.TRYWAIT P1, [R0+URZ], R7 ;  /* 0x00000007000075a7 */ /* 0x001064000802017f */
[----:B-1----:R-:W-:Y:S05]  /*211b0*/  @!P1 NANOSLEEP.SYNCS 0x989680 ;  /* 0x009896800000995d */ /* 0x002fea0003900000 */
[----:B------:R-:W1:Y:S02]  /*211c0*/  @!P1 SYNCS.PHASECHK.TRANS64 P1, [R0+URZ], R7 ;  /* 0x00000007000095a7 */ /* 0x000e64000802007f */
[----:B-1----:R-:W-:Y:S05]  /*211d0*/  @!P1 BRA `(.L_x_25) ;  /* 0xfffffffc00f09947 */ /* 0x002fea000383ffff */
[----:B------:R-:W-:Y:S05]  /*211e0*/  BRA `(.L_x_24) ;  /* 0xfffffe4c007c7947 */ /* 0x000fea000383ffff */
.L_x_33:
[----:B------:R0:W0:Y:S02]  /*211f0*/  SYNCS.PHASECHK.TRANS64.TRYWAIT P1, [R8+URZ], R7 ;  /* 0x00000007080075a7 */ /* 0x000024000802017f */
[----:B0-----:R-:W-:Y:S05]  /*21200*/  @!P1 NANOSLEEP.SYNCS 0x989680 ;  /* 0x009896800000995d */ /* 0x001fea0003900000 */
[----:B------:R-:W0:Y:S02]  /*21210*/  @!P1 SYNCS.PHASECHK.TRANS64 P1, [R8+URZ], R7 ;  /* 0x00000007080095a7 */ /* 0x000e24000802007f */
[----:B0-----:R-:W-:Y:S05]  /*21220*/  @!P1 BRA `(.L_x_33) ;  /* 0xfffffffc00f09947 */ /* 0x001fea000383ffff */
[----:B------:R-:W-:Y:S05]  /*21230*/  BRA `(.L_x_32) ;  /* 0xfffffe8c00fc7947 */ /* 0x000fea000383ffff */
.L_x_556:
[----:B------:R-:W-:Y:S01]  /*21240*/  BSSY B0, `(.L_x_579) ;  /* 0x0000006000007945 */ /* 0x000fe20003800000 */
[----:B------:R-:W-:-:S07]  /*21250*/  IMAD.MOV.U32 R15, RZ, RZ, -0x1 ;  /* 0xffffffffff0f7424 */ /* 0x000fce00078e00ff */
[----:B0-----:R-:W-:Y:S05]  /*21260*/  WARPSYNC.COLLECTIVE R15, `(.L_x_580) ;  /* 0x000000000f0c7348 */ /* 0x001fea0003c00000 */
[----:B------:R-:W-:Y:S02]  /*21270*/  ELECT P6, UR62, PT ;  /* 0x00000000003e782f */ /* 0x000fe400038c0000 */
[----:B------:R-:W-:Y:S01]  /*21280*/  MOV R14, UR62 ;  /* 0x0000003e000e7c02 */ /* 0x000fe20008000f00 */
[----:B0-----:R-:W-:Y:S10]  /*21290*/  ENDCOLLECTIVE ;  /* 0x000000000000791b */ /* 0x001ff40003800000 */
.L_x_580:
[----:B------:R-:W-:Y:S05]  /*212a0*/  BSYNC B0 ;  /* 0x0000000000007941 */ /* 0x000fea0003800000 */
.L_x_579:
[----:B------:R-:W-:Y:S05]  /*212b0*/  BRA `(.L_x_581) ;  /* 0xffffffe000387947 */ /* 0x000fea000383ffff */
.L_x_561:
[----:B0-----:R0:W1:Y:S02]  /*212c0*/  SYNCS.PHASECHK.TRANS64.TRYWAIT P0, [R20+URZ+0x18], R21 ;  /* 0x00001815140075a7 */ /* 0x001064000800017f */
[----:B-1----:R-:W-:Y:S05]  /*212d0*/  @!P0 NANOSLEEP.SYNCS 0x989680 ;  /* 0x009896800000895d */ /* 0x002fea0003900000 */
[----:B------:R-:W1:Y:S02]  /*212e0*/  @!P0 SYNCS.PHASECHK.TRANS64 P0, [R20+URZ+0x18], R21 ;  /* 0x00001815140085a7 */ /* 0x000e64000800007f */
[----:B-1----:R-:W-:Y:S05]  /*212f0*/  @!P0 BRA `(.L_x_561) ;  /* 0xfffffffc00f08947 */ /* 0x002fea000383ffff */
[----:B------:R-:W-:Y:S05]  /*21300*/  BRA `(.L_x_582) ;  /* 0xffffffe400d87947 */ /* 0x000fea000383ffff */
.L_x_570:
[----:B------:R-:W-:Y:S01]  /*21310*/  BSSY B0, `(.L_x_583) ;  /* 0x0000006000007945 */ /* 0x000fe20003800000 */
[----:B------:R-:W-:-:S07]  /*21320*/  MOV R15, 0xffffffff ;  /* 0xffffffff000f7802 */ /* 0x000fce0000000f00 */
[----:B0-----:R-:W-:Y:S05]  /*21330*/  WARPSYNC.COLLECTIVE R15, `(.L_x_584) ;  /* 0x000000000f0c7348 */ /* 0x001fea0003c00000 */
[----:B------:R-:W-:Y:S02]  /*21340*/  ELECT P6, UR62, PT ;  /* 0x00000000003e782f */ /* 0x000fe400038c0000 */
[----:B------:R-:W-:Y:S01]  /*21350*/  MOV R14, UR62 ;  /* 0x0000003e000e7c02 */ /* 0x000fe20008000f00 */
[----:B0-----:R-:W-:Y:S10]  /*21360*/  ENDCOLLECTIVE ;  /* 0x000000000000791b */ /* 0x001ff40003800000 */
.L_x_584:
[----:B------:R-:W-:Y:S05]  /*21370*/  BSYNC B0 ;  /* 0x0000000000007941 */ /* 0x000fea0003800000 */
.L_x_583:
[----:B------:R-:W-:Y:S05]  /*21380*/  BRA `(.L_x_585) ;  /* 0xfffffff800b07947 */ /* 0x000fea000383ffff */
.L_x_574:
[----:B0-----:R0:W1:Y:S02]  /*21390*/  SYNCS.PHASECHK.TRANS64.TRYWAIT P0, [R3+URZ], R2 ;  /* 0x00000002030075a7 */ /* 0x001064000800017f */
[----:B-1----:R-:W-:Y:S05]  /*213a0*/  @!P0 NANOSLEEP.SYNCS 0x989680 ;  /* 0x009896800000895d */ /* 0x002fea0003900000 */
[----:B------:R-:W1:Y:S02]  /*213b0*/  @!P0 SYNCS.PHASECHK.TRANS64 P0, [R3+URZ], R2 ;  /* 0x00000002030085a7 */ /* 0x000e64000800007f */
[----:B-1----:R-:W-:Y:S05]  /*213c0*/  @!P0 BRA `(.L_x_574) ;  /* 0xfffffffc00f08947 */ /* 0x002fea000383ffff */
[----:B------:R-:W-:Y:S05]  /*213d0*/  BRA `(.L_x_586) ;  /* 0xfffffff800e07947 */ /* 0x000fea000383ffff */
.L_x_575:
[----:B0-----:R0:W1:Y:S02]  /*213e0*/  SYNCS.PHASECHK.TRANS64.TRYWAIT P0, [R3+URZ], R2 ;  /* 0x00000002030075a7 */ /* 0x001064000800017f */
[----:B-1----:R-:W-:Y:S05]  /*213f0*/  @!P0 NANOSLEEP.SYNCS 0x989680 ;  /* 0x009896800000895d */ /* 0x002fea0003900000 */
[----:B------:R-:W1:Y:S02]  /*21400*/  @!P0 SYNCS.PHASECHK.TRANS64 P0, [R3+URZ], R2 ;  /* 0x00000002030085a7 */ /* 0x000e64000800007f */
[----:B-1----:R-:W-:Y:S05]  /*21410*/  @!P0 BRA `(.L_x_575) ;  /* 0xfffffffc00f08947 */ /* 0x002fea000383ffff */
[----:B------:R-:W-:Y:S05]  /*21420*/  BRA `(.L_x_587) ;  /* 0xfffffff800f87947 */ /* 0x000fea000383ffff */
.L_x_588:
[----:B------:R-:W-:-:S00]  /*21430*/  BRA `(.L_x_588) ;  /* 0xfffffffc00fc7947 */ /* 0x000fc0000383ffff */
[----:B------:R-:W-:-:S00]  /*21440*/  NOP ;  /* 0x0000000000007918 */ /* 0x000fc00000000000 */
        /* <DEDUP_REMOVED lines=11> */
.L_x_589:


//--------------------- .nv.global.init           --------------------------
	.section	.nv.global.init,"aw",@progbits
.nv.global.init:
	.type		$str$24,@object
	.size		$str$24,($str$25 - $str$24)
$str$24:
        /*0000*/ 	.byte	0x28, 0x61, 0x64, 0x64, 0x72, 0x65, 0x73, 0x73, 0x20, 0x26, 0x20, 0x6d, 0x61, 0x73, 0x6b, 0x29
        /*0010*/ 	.byte	0x20, 0x3d, 0x3d, 0x20, 0x30, 0x00
	.type		$str$25,@object
	.size		$str$25,(__unnamed_1 - $str$25)
$str$25:
        /*0016*/ 	.byte	0x2f, 0x74, 0x6d, 0x70, 0x2f, 0x63, 0x75, 0x74, 0x6c, 0x61, 0x73, 0x73, 0x5f, 0x73, 0x77, 0x65
        /*0026*/ 	.byte	0x65, 0x70, 0x5f, 0x73, 0x72, 0x63, 0x2f, 0x69, 0x6e, 0x63, 0x6c, 0x75, 0x64, 0x65, 0x2f, 0x63
        /*0036*/ 	.byte	0x75, 0x74, 0x65, 0x2f, 0x70, 0x6f, 0x69, 0x6e, 0x74, 0x65, 0x72, 0x5f, 0x66, 0x6c, 0x61, 0x67
        /*0046*/ 	.byte	0x67, 0x65, 0x64, 0x2e, 0x68, 0x70, 0x70, 0x00
	.type		__unnamed_1,@object
	.size		__unnamed_1,(__unnamed_2 - __unnamed_1)
__unnamed_1:
        /* <DEDUP_REMOVED lines=28> */
        /*020e*/ 	.byte	0x38, 0x31, 0x39, 0x32, 0x3e, 0x3e, 0x3e, 0x3e, 0x3e, 0x20, 0x26, 0x5d, 0x00
	.type		__unnamed_2,@object
	.size		__unnamed_2,(.L_1 - __unnamed_2)
__unnamed_2:
        /* <DEDUP_REMOVED lines=28> */
        /*03db*/ 	.byte	0x3c, 0x38, 0x31, 0x39, 0x32, 0x3e, 0x3e, 0x3e, 0x3e, 0x3e, 0x20, 0x26, 0x5d, 0x00
.L_1:


//--------------------- .nv.shared._ZN7cutlass13device_kernelINS_4gemm6kernel13GemmUniversalIN4cute5tupleIJiiiiEEENS1_10collective13CollectiveMmaINS1_39MainloopSm90TmaGmmaRmemAWarpSpecializedILi3ENS5_IJNS4_1CILi1EEESB_SB_EEENS1_35KernelTmaWarpSpecializedCooperativeEEENS5_IJNSA_ILi256EEESF_NSA_ILi32EEEEEEfNS5_IJSB_llEEEfNS5_IJlSB_lEEENS4_8TiledMMAINS4_8MMA_AtomIJNS4_4SM904GMMA30MMA_64x256x8_F32TF32TF32_RS_TNILNSN_7ScaleInE1ELSP_1EEEEEENS4_6LayoutINS5_IJNSA_ILi2EEESB_SB_EEENS5_IJSB_NSA_ILi0EEESV_EEEEENS5_IJNS4_10UnderscoreESY_SY_EEEEENS4_13SM90_TMA_LOADENS4_14ComposedLayoutINS4_7SwizzleILi1ELi4ELi3EEENS4_18smem_ptr_flag_bitsILi32EEENSS_INS5_IJNSA_ILi8EEES17_EEENS5_IJSB_S17_EEEEEEENS4_9Copy_AtomIJNS4_39AutoVectorizingCopyWithAssumedAlignmentILi128EEEfEEENS4_8identityES11_NS12_INS13_ILi3ELi4ELi3EEES16_NSS_INS5_IJS17_SG_EEENS5_IJSG_SB_EEEEEEEvS1G_EENS_8epilogue10collective6detail29Sm90TmaWarpSpecializedAdapterINS1O_15DefaultEpilogueIfSJ_SJ_NS1N_6thread17LinearCombinationIfLi1EffLNS1S_9ScaleType4KindE0ELNS_15FloatRoundStyleE2EfEENS1_15EpilogueDefaultEEEEEvvEEEEvNT_6ParamsE --------------------------
	.section	.nv.shared._ZN7cutlass13device_kernelINS_4gemm6kernel13GemmUniversalIN4cute5tupleIJiiiiEEENS1_10collective13CollectiveMmaINS1_39MainloopSm90TmaGmmaRmemAWarpSpecializedILi3ENS5_IJNS4_1CILi1EEESB_SB_EEENS1_35KernelTmaWarpSpecializedCooperativeEEENS5_IJNSA_ILi256EEESF_NSA_ILi32EEEEEEfNS5_IJSB_llEEEfNS5_IJlSB_lEEENS4_8TiledMMAINS4_8MMA_AtomIJNS4_4SM904GMMA30MMA_64x256x8_F32TF32TF32_RS_TNILNSN_7ScaleInE1ELSP_1EEEEEENS4_6LayoutINS5_IJNSA_ILi2EEESB_SB_EEENS5_IJSB_NSA_ILi0EEESV_EEEEENS5_IJNS4_10UnderscoreESY_SY_EEEEENS4_13SM90_TMA_LOADENS4_14ComposedLayoutINS4_7SwizzleILi1ELi4ELi3EEENS4_18smem_ptr_flag_bitsILi32EEENSS_INS5_IJNSA_ILi8EEES17_EEENS5_IJSB_S17_EEEEEEENS4_9Copy_AtomIJNS4_39AutoVectorizingCopyWithAssumedAlignmentILi128EEEfEEENS4_8identityES11_NS12_INS13_ILi3ELi4ELi3EEES16_NSS_INS5_IJS17_SG_EEENS5_IJSG_SB_EEEEEEEvS1G_EENS_8epilogue10collective6detail29Sm90TmaWarpSpecializedAdapterINS1O_15DefaultEpilogueIfSJ_SJ_NS1N_6thread17LinearCombinationIfLi1EffLNS1S_9ScaleType4KindE0ELNS_15FloatRoundStyleE2EfEENS1_15EpilogueDefaultEEEEEvvEEEEvNT_6ParamsE,"aw",@nobits
	.sectionflags	@""
	.align	16
	.zero		1024


//--------------------- .nv.shared.reserved.0     --------------------------
	.section	.nv.shared.reserved.0,"aw",@nobits
	.weak		__nv_reservedSMEM_offset_0_alias
	.size		__nv_reservedSMEM_offset_0_alias, 0, 0
	.other		__nv_reservedSMEM_offset_0_alias,@"STO_CUDA_RESERVED_SHARED STV_DEFAULT"
__nv_reservedSMEM_offset_0_alias:
	.zero		0


//--------------------- .nv.global                --------------------------
	.section	.nv.global,"aw",@nobits
.nv.global:
	.type		_ZN40_INTERNAL_0ea4ff6b_4_k_cu_22e570f9_200644cute1_E,@object
	.size		_ZN40_INTERNAL_0ea4ff6b_4_k_cu_22e570f9_200644cute1_E,(_ZN40_INTERNAL_0ea4ff6b_4_k_cu_22e570f9_200644cuda3std3__45__cpo6cbeginE - _ZN40_INTERNAL_0ea4ff6b_4_k_cu_22e570f9_200644cute1_E)
_ZN40_INTERNAL_0ea4ff6b_4_k_cu_22e570f9_200644cute1_E:
	.zero		1
	.type		_ZN40_INTERNAL_0ea4ff6b_4_k_cu_22e570f9_200644cuda3std3__45__cpo6cbeginE,@object
	.size		_ZN40_INTERNAL_0ea4ff6b_4_k_cu_22e570f9_200644cuda3std3__45__cpo6cbeginE,(_ZN40_INTERNAL_0ea4ff6b_4_k_cu_22e570f9_200644cuda3std3__48in_placeE - _ZN40_INTERNAL_0ea4ff6b_4_k_cu_22e570f9_200644cuda3std3__45__cpo6cbeginE)
_ZN40_INTERNAL_0ea4ff6b_4_k_cu_22e570f9_200644cuda3std3__45__cpo6cbeginE:
	.zero		1
	.type		_ZN40_INTERNAL_0ea4ff6b_4_k_cu_22e570f9_200644cuda3std3__48in_placeE,@object
	.size		_ZN40_INTERNAL_0ea4ff6b_4_k_cu_22e570f9_200644cuda3std3__48in_placeE,(_ZN40_INTERNAL_0ea4ff6b_4_k_cu_22e570f9_200644cuda3std6ranges3__45__cpo9iter_moveE - _ZN40_INTERNAL_0ea4ff6b_4_k_cu_22e570f9_200644cuda3std3__48in_placeE)
_ZN40_INTERNAL_0ea4ff6b_4_k_cu_22e570f9_200644cuda3std3__48in_placeE:
	.zero		1
	.type		_ZN40_INTERNAL_0ea4ff6b_4_k_cu_22e570f9_200644cuda3std6ranges3__45__cpo9iter_moveE,@object
	.size		_ZN40_INTERNAL_0ea4ff6b_4_k_cu_22e570f9_200644cuda3std6ranges3__45__cpo9iter_moveE,(_ZN40_INTERNAL_0ea4ff6b_4_k_cu_22e570f9_200644cuda3std3__45__cpo5beginE - _ZN40_INTERNAL_0ea4ff6b_4_k_cu_22e570f9_200644cuda3std6ranges3__45__cpo9iter_moveE)
_ZN40_INTERNAL_0ea4ff6b_4_k_cu_22e570f9_200644cuda3std6ranges3__45__cpo9iter_moveE:
	.zero		1
	.type		_ZN40_INTERNAL_0ea4ff6b_4_k_cu_22e570f9_200644cuda3std3__45__cpo5beginE,@object
	.size		_ZN40_INTERNAL_0ea4ff6b_4_k_cu_22e570f9_200644cuda3std3__45__cpo5beginE,(_ZN40_INTERNAL_0ea4ff6b_4_k_cu_22e570f9_200644cuda3std3__442_GLOBAL__N__0ea4ff6b_4_k_cu_22e570f9_200646ignoreE - _ZN40_INTERNAL_0ea4ff6b_4_k_cu_22e570f9_200644cuda3std3__45__cpo5beginE)
_ZN40_INTERNAL_0ea4ff6b_4_k_cu_22e570f9_200644cuda3std3__45__cpo5beginE:
	.zero		1
	.type		_ZN40_INTERNAL_0ea4ff6b_4_k_cu_22e570f9_200644cuda3std3__442_GLOBAL__N__0ea4ff6b_4_k_cu_22e570f9_200646ignoreE,@object
	.size		_ZN40_INTERNAL_0ea4ff6b_4_k_cu_22e570f9_200644cuda3std3__442_GLOBAL__N__0ea4ff6b_4_k_cu_22e570f9_200646ignoreE,(_ZN40_INTERNAL_0ea4ff6b_4_k_cu_22e570f9_200644cute7productE - _ZN40_INTERNAL_0ea4ff6b_4_k_cu_22e570f9_200644cuda3std3__442_GLOBAL__N__0ea4ff6b_4_k_cu_22e570f9_200646ignoreE)
_ZN40_INTERNAL_0ea4ff6b_4_k_cu_22e570f9_200644cuda3std3__442_GLOBAL__N__0ea4ff6b_4_k_cu_22e570f9_200646ignoreE:
	.zero		1
	.type		_ZN40_INTERNAL_0ea4ff6b_4_k_cu_22e570f9_200644cute7productE,@object
	.size		_ZN40_INTERNAL_0ea4ff6b_4_k_cu_22e570f9_200644cute7productE,(_ZN40_INTERNAL_0ea4ff6b_4_k_cu_22e570f9_200644cuda3std3__45__cpo3endE - _ZN40_INTERNAL_0ea4ff6b_4_k_cu_22e570f9_200644cute7productE)
_ZN40_INTERNAL_0ea4ff6b_4_k_cu_22e570f9_200644cute7productE:
	.zero		1
	.type		_ZN40_INTERNAL_0ea4ff6b_4_k_cu_22e570f9_200644cuda3std3__45__cpo3endE,@object
	.size		_ZN40_INTERNAL_0ea4ff6b_4_k_cu_22e570f9_200644cuda3std3__45__cpo3endE,(_ZN40_INTERNAL_0ea4ff6b_4_k_cu_22e570f9_200644cuda3std3__419piecewise_constructE - _ZN40_INTERNAL_0ea4ff6b_4_k_cu_22e570f9_200644cuda3std3__45__cpo3endE)
_ZN40_INTERNAL_0ea4ff6b_4_k_cu_22e570f9_200644cuda3std3__45__cpo3endE:
	.zero		1
	.type		_ZN40_INTERNAL_0ea4ff6b_4_k_cu_22e570f9_200644cuda3std3__419piecewise_constructE,@object
	.size		_ZN40_INTERNAL_0ea4ff6b_4_k_cu_22e570f9_200644cuda3std3__419piecewise_constructE,(_ZN40_INTERNAL_0ea4ff6b_4_k_cu_22e570f9_200644cuda3std3__45__cpo4cendE - _ZN40_INTERNAL_0ea4ff6b_4_k_cu_22e570f9_200644cuda3std3__419piecewise_constructE)
_ZN40_INTERNAL_0ea4ff6b_4_k_cu_22e570f9_200644cuda3std3__419piecewise_constructE:
	.zero		1
	.type		_ZN40_INTERNAL_0ea4ff6b_4_k_cu_22e570f9_200644cuda3std3__45__cpo4cendE,@object
	.size		_ZN40_INTERNAL_0ea4ff6b_4_k_cu_22e570f9_200644cuda3std3__45__cpo4cendE,(_ZN40_INTERNAL_0ea4ff6b_4_k_cu_22e570f9_200644cuda3std6ranges3__45__cpo4swapE - _ZN40_INTERNAL_0ea4ff6b_4_k_cu_22e570f9_200644cuda3std3__45__cpo4cendE)
_ZN40_INTERNAL_0ea4ff6b_4_k_cu_22e570f9_200644cuda3std3__45__cpo4cendE:
	.zero		1
	.type		_ZN40_INTERNAL_0ea4ff6b_4_k_cu_22e570f9_200644cuda3std6ranges3__45__cpo4swapE,@object
	.size		_ZN40_INTERNAL_0ea4ff6b_4_k_cu_22e570f9_200644cuda3std6ranges3__45__cpo4swapE,(.L_9 - _ZN40_INTERNAL_0ea4ff6b_4_k_cu_22e570f9_200644cuda3std6ranges3__45__cpo4swapE)
_ZN40_INTERNAL_0ea4ff6b_4_k_cu_22e570f9_200644cuda3std6ranges3__45__cpo4swapE:
	.zero		1
.L_9:


//--------------------- .nv.constant0._ZN7cutlass13device_kernelINS_4gemm6kernel13GemmUniversalIN4cute5tupleIJiiiiEEENS1_10collective13CollectiveMmaINS1_39MainloopSm90TmaGmmaRmemAWarpSpecializedILi3ENS5_IJNS4_1CILi1EEESB_SB_EEENS1_35KernelTmaWarpSpecializedCooperativeEEENS5_IJNSA_ILi256EEESF_NSA_ILi32EEEEEEfNS5_IJSB_llEEEfNS5_IJlSB_lEEENS4_8TiledMMAINS4_8MMA_AtomIJNS4_4SM904GMMA30MMA_64x256x8_F32TF32TF32_RS_TNILNSN_7ScaleInE1ELSP_1EEEEEENS4_6LayoutINS5_IJNSA_ILi2EEESB_SB_EEENS5_IJSB_NSA_ILi0EEESV_EEEEENS5_IJNS4_10UnderscoreESY_SY_EEEEENS4_13SM90_TMA_LOADENS4_14ComposedLayoutINS4_7SwizzleILi1ELi4ELi3EEENS4_18smem_ptr_flag_bitsILi32EEENSS_INS5_IJNSA_ILi8EEES17_EEENS5_IJSB_S17_EEEEEEENS4_9Copy_AtomIJNS4_39AutoVectorizingCopyWithAssumedAlignmentILi128EEEfEEENS4_8identityES11_NS12_INS13_ILi3ELi4ELi3EEES16_NSS_INS5_IJS17_SG_EEENS5_IJSG_SB_EEEEEEEvS1G_EENS_8epilogue10collective6detail29Sm90TmaWarpSpecializedAdapterINS1O_15DefaultEpilogueIfSJ_SJ_NS1N_6thread17LinearCombinationIfLi1EffLNS1S_9ScaleType4KindE0ELNS_15FloatRoundStyleE2EfEENS1_15EpilogueDefaultEEEEEvvEEEEvNT_6ParamsE --------------------------
	.section	.nv.constant0._ZN7cutlass13device_kernelINS_4gemm6kernel13GemmUniversalIN4cute5tupleIJiiiiEEENS1_10collective13CollectiveMmaINS1_39MainloopSm90TmaGmmaRmemAWarpSpecializedILi3ENS5_IJNS4_1CILi1EEESB_SB_EEENS1_35KernelTmaWarpSpecializedCooperativeEEENS5_IJNSA_ILi256EEESF_NSA_ILi32EEEEEEfNS5_IJSB_llEEEfNS5_IJlSB_lEEENS4_8TiledMMAINS4_8MMA_AtomIJNS4_4SM904GMMA30MMA_64x256x8_F32TF32TF32_RS_TNILNSN_7ScaleInE1ELSP_1EEEEEENS4_6LayoutINS5_IJNSA_ILi2EEESB_SB_EEENS5_IJSB_NSA_ILi0EEESV_EEEEENS5_IJNS4_10UnderscoreESY_SY_EEEEENS4_13SM90_TMA_LOADENS4_14ComposedLayoutINS4_7SwizzleILi1ELi4ELi3EEENS4_18smem_ptr_flag_bitsILi32EEENSS_INS5_IJNSA_ILi8EEES17_EEENS5_IJSB_S17_EEEEEEENS4_9Copy_AtomIJNS4_39AutoVectorizingCopyWithAssumedAlignmentILi128EEEfEEENS4_8identityES11_NS12_INS13_ILi3ELi4ELi3EEES16_NSS_INS5_IJS17_SG_EEENS5_IJSG_SB_EEEEEEEvS1G_EENS_8epilogue10collective6detail29Sm90TmaWarpSpecializedAdapterINS1O_15DefaultEpilogueIfSJ_SJ_NS1N_6thread17LinearCombinationIfLi1EffLNS1S_9ScaleType4KindE0ELNS_15FloatRoundStyleE2EfEENS1_15EpilogueDefaultEEEEEvvEEEEvNT_6ParamsE,"a",@progbits
	.sectionflags	@""
	.align	4
.nv.constant0._ZN7cutlass13device_kernelINS_4gemm6kernel13GemmUniversalIN4cute5tupleIJiiiiEEENS1_10collective13CollectiveMmaINS1_39MainloopSm90TmaGmmaRmemAWarpSpecializedILi3ENS5_IJNS4_1CILi1EEESB_SB_EEENS1_35KernelTmaWarpSpecializedCooperativeEEENS5_IJNSA_ILi256EEESF_NSA_ILi32EEEEEEfNS5_IJSB_llEEEfNS5_IJlSB_lEEENS4_8TiledMMAINS4_8MMA_AtomIJNS4_4SM904GMMA30MMA_64x256x8_F32TF32TF32_RS_TNILNSN_7ScaleInE1ELSP_1EEEEEENS4_6LayoutINS5_IJNSA_ILi2EEESB_SB_EEENS5_IJSB_NSA_ILi0EEESV_EEEEENS5_IJNS4_10UnderscoreESY_SY_EEEEENS4_13SM90_TMA_LOADENS4_14ComposedLayoutINS4_7SwizzleILi1ELi4ELi3EEENS4_18smem_ptr_flag_bitsILi32EEENSS_INS5_IJNSA_ILi8EEES17_EEENS5_IJSB_S17_EEEEEEENS4_9Copy_AtomIJNS4_39AutoVectorizingCopyWithAssumedAlignmentILi128EEEfEEENS4_8identityES11_NS12_INS13_ILi3ELi4ELi3EEES16_NSS_INS5_IJS17_SG_EEENS5_IJSG_SB_EEEEEEEvS1G_EENS_8epilogue10collective6detail29Sm90TmaWarpSpecializedAdapterINS1O_15DefaultEpilogueIfSJ_SJ_NS1N_6thread17LinearCombinationIfLi1EffLNS1S_9ScaleType4KindE0ELNS_15FloatRoundStyleE2EfEENS1_15EpilogueDefaultEEEEEvvEEEEvNT_6ParamsE:
	.zero		1664


//--------------------- SYMBOLS --------------------------

	.type		.nv.reservedSmem.offset0,@object
	.size		.nv.reservedSmem.offset0,0x4
	.type		__assertfail,@function
